	.target	sm_90a

	.elftype	@"ET_EXEC"


//--------------------- .note.nv.tkinfo           --------------------------
	.section	.note.nv.tkinfo,"",@"SHT_NOTE"
	.sectionflags	@"SHF_NOTE_NV_TKINFO"
	.tkinfo
        /*0018*/ 	.word	0x00000002
        /*0030*/ 	.string	""
        /*0030*/ 	.string	"ptxas"
        /*0030*/ 	.string	"Cuda compilation tools, release 13.0, V13.0.88"
        /*0030*/ 	.string	"Build cuda_13.0.r13.0/compiler.36424714_0"
        /*0030*/ 	.string	"-arch sm_90a -m 64 "



//--------------------- .note.nv.cuinfo           --------------------------
	.section	.note.nv.cuinfo,"",@"SHT_NOTE"
	.sectionflags	@"SHF_NOTE_NV_CUINFO"
        /*0018*/ 	.short	0x0002
        /*001a*/ 	.short	0x005a
        /*001c*/ 	.short	0x0082
	.zero		2


//--------------------- .nv.info                  --------------------------
	.section	.nv.info,"",@"SHT_CUDA_INFO"
	.align	4


	//----- nvinfo : EIATTR_REGCOUNT
	.align		4
        /*0000*/ 	.byte	0x04, 0x2f
        /*0002*/ 	.short	(.L_15 - .L_14)
	.align		4
.L_14:
        /*0004*/ 	.word	index@(_ZN7cutlass13device_kernelINS_4gemm6kernel13GemmUniversalIN4cute5tupleIJiiiiEEENS1_10collective13CollectiveMmaINS1_34MainloopSm90TmaGmmaWarpSpecializedILi11ENS5_IJNS4_1CILi1EEENSA_ILi2EEESB_EEENS1_32KernelTmaWarpSpecializedPingpongEEENS5_IJNSA_ILi64EEENSA_ILi256EEENSA_ILi32EEEEEENS_6half_tENS5_IJlSB_lEEESK_SL_NS4_8TiledMMAINS4_8MMA_AtomIJNS4_4SM904GMMA26MMA_64x256x16_F32F16F16_SSILNSP_5MajorE0ELSR_0ELNSP_7ScaleInE1ELSS_1EEEEEENS4_6LayoutINS5_IJSB_SB_SB_EEENS5_IJNSA_ILi0EEESX_SX_EEEEENS5_IJNS4_10UnderscoreES10_S10_EEEEENS4_23SM90_TMA_LOAD_MULTICASTENS4_14ComposedLayoutINS4_7SwizzleILi2ELi4ELi3EEENS4_18smem_ptr_flag_bitsILi16EEENSV_INS5_IJNSA_ILi8EEESI_EEENS5_IJSI_SB_EEEEEEEvNS4_8identityENS4_13SM90_TMA_LOADES1D_vS1E_EENS_8epilogue10collective6detail29Sm90TmaWarpSpecializedAdapterINS1I_15DefaultEpilogueISK_SL_SL_NS1H_6thread17LinearCombinationISK_Li1EffLNS1M_9ScaleType4KindE0ELNS_15FloatRoundStyleE2ESK_EENS1_15EpilogueDefaultEEEEEvvEEEEvNT_6ParamsE)
        /*0008*/ 	.word	0x000000a8


	//----- nvinfo : EIATTR_FRAME_SIZE
	.align		4
.L_15:
        /*000c*/ 	.byte	0x04, 0x11
        /*000e*/ 	.short	(.L_17 - .L_16)
	.align		4
.L_16:
        /*0010*/ 	.word	index@(_ZN7cutlass13device_kernelINS_4gemm6kernel13GemmUniversalIN4cute5tupleIJiiiiEEENS1_10collective13CollectiveMmaINS1_34MainloopSm90TmaGmmaWarpSpecializedILi11ENS5_IJNS4_1CILi1EEENSA_ILi2EEESB_EEENS1_32KernelTmaWarpSpecializedPingpongEEENS5_IJNSA_ILi64EEENSA_ILi256EEENSA_ILi32EEEEEENS_6half_tENS5_IJlSB_lEEESK_SL_NS4_8TiledMMAINS4_8MMA_AtomIJNS4_4SM904GMMA26MMA_64x256x16_F32F16F16_SSILNSP_5MajorE0ELSR_0ELNSP_7ScaleInE1ELSS_1EEEEEENS4_6LayoutINS5_IJSB_SB_SB_EEENS5_IJNSA_ILi0EEESX_SX_EEEEENS5_IJNS4_10UnderscoreES10_S10_EEEEENS4_23SM90_TMA_LOAD_MULTICASTENS4_14ComposedLayoutINS4_7SwizzleILi2ELi4ELi3EEENS4_18smem_ptr_flag_bitsILi16EEENSV_INS5_IJNSA_ILi8EEESI_EEENS5_IJSI_SB_EEEEEEEvNS4_8identityENS4_13SM90_TMA_LOADES1D_vS1E_EENS_8epilogue10collective6detail29Sm90TmaWarpSpecializedAdapterINS1I_15DefaultEpilogueISK_SL_SL_NS1H_6thread17LinearCombinationISK_Li1EffLNS1M_9ScaleType4KindE0ELNS_15FloatRoundStyleE2ESK_EENS1_15EpilogueDefaultEEEEEvvEEEEvNT_6ParamsE)
        /*0014*/ 	.word	0x00000008


	//----- nvinfo : EIATTR_MIN_STACK_SIZE
	.align		4
.L_17:
        /*0018*/ 	.byte	0x04, 0x12
        /*001a*/ 	.short	(.L_19 - .L_18)
	.align		4
.L_18:
        /*001c*/ 	.word	index@(_ZN7cutlass13device_kernelINS_4gemm6kernel13GemmUniversalIN4cute5tupleIJiiiiEEENS1_10collective13CollectiveMmaINS1_34MainloopSm90TmaGmmaWarpSpecializedILi11ENS5_IJNS4_1CILi1EEENSA_ILi2EEESB_EEENS1_32KernelTmaWarpSpecializedPingpongEEENS5_IJNSA_ILi64EEENSA_ILi256EEENSA_ILi32EEEEEENS_6half_tENS5_IJlSB_lEEESK_SL_NS4_8TiledMMAINS4_8MMA_AtomIJNS4_4SM904GMMA26MMA_64x256x16_F32F16F16_SSILNSP_5MajorE0ELSR_0ELNSP_7ScaleInE1ELSS_1EEEEEENS4_6LayoutINS5_IJSB_SB_SB_EEENS5_IJNSA_ILi0EEESX_SX_EEEEENS5_IJNS4_10UnderscoreES10_S10_EEEEENS4_23SM90_TMA_LOAD_MULTICASTENS4_14ComposedLayoutINS4_7SwizzleILi2ELi4ELi3EEENS4_18smem_ptr_flag_bitsILi16EEENSV_INS5_IJNSA_ILi8EEESI_EEENS5_IJSI_SB_EEEEEEEvNS4_8identityENS4_13SM90_TMA_LOADES1D_vS1E_EENS_8epilogue10collective6detail29Sm90TmaWarpSpecializedAdapterINS1I_15DefaultEpilogueISK_SL_SL_NS1H_6thread17LinearCombinationISK_Li1EffLNS1M_9ScaleType4KindE0ELNS_15FloatRoundStyleE2ESK_EENS1_15EpilogueDefaultEEEEEvvEEEEvNT_6ParamsE)
        /*0020*/ 	.word	0x00000008
.L_19:


//--------------------- .nv.compat                --------------------------
	.section	.nv.compat,"",@"SHT_CUDA_COMPAT_INFO"
	.align	4
        /*0000*/ 	.byte	0x02, 0x09, 0x01, 0x00, 0x02, 0x02, 0x04, 0x00, 0x02, 0x05, 0x05, 0x00, 0x03, 0x07, 0x01, 0x01
        /*0010*/ 	.byte	0x02, 0x03, 0x01, 0x00, 0x02, 0x06, 0x01, 0x00, 0x04, 0x0b, 0x08, 0x00, 0x00, 0x00, 0x00, 0x00
        /*0020*/ 	.byte	0x00, 0x00, 0x00, 0x00


//--------------------- .nv.info._ZN7cutlass13device_kernelINS_4gemm6kernel13GemmUniversalIN4cute5tupleIJiiiiEEENS1_10collective13CollectiveMmaINS1_34MainloopSm90TmaGmmaWarpSpecializedILi11ENS5_IJNS4_1CILi1EEENSA_ILi2EEESB_EEENS1_32KernelTmaWarpSpecializedPingpongEEENS5_IJNSA_ILi64EEENSA_ILi256EEENSA_ILi32EEEEEENS_6half_tENS5_IJlSB_lEEESK_SL_NS4_8TiledMMAINS4_8MMA_AtomIJNS4_4SM904GMMA26MMA_64x256x16_F32F16F16_SSILNSP_5MajorE0ELSR_0ELNSP_7ScaleInE1ELSS_1EEEEEENS4_6LayoutINS5_IJSB_SB_SB_EEENS5_IJNSA_ILi0EEESX_SX_EEEEENS5_IJNS4_10UnderscoreES10_S10_EEEEENS4_23SM90_TMA_LOAD_MULTICASTENS4_14ComposedLayoutINS4_7SwizzleILi2ELi4ELi3EEENS4_18smem_ptr_flag_bitsILi16EEENSV_INS5_IJNSA_ILi8EEESI_EEENS5_IJSI_SB_EEEEEEEvNS4_8identityENS4_13SM90_TMA_LOADES1D_vS1E_EENS_8epilogue10collective6detail29Sm90TmaWarpSpecializedAdapterINS1I_15DefaultEpilogueISK_SL_SL_NS1H_6thread17LinearCombinationISK_Li1EffLNS1M_9ScaleType4KindE0ELNS_15FloatRoundStyleE2ESK_EENS1_15EpilogueDefaultEEEEEvvEEEEvNT_6ParamsE --------------------------
	.section	.nv.info._ZN7cutlass13device_kernelINS_4gemm6kernel13GemmUniversalIN4cute5tupleIJiiiiEEENS1_10collective13CollectiveMmaINS1_34MainloopSm90TmaGmmaWarpSpecializedILi11ENS5_IJNS4_1CILi1EEENSA_ILi2EEESB_EEENS1_32KernelTmaWarpSpecializedPingpongEEENS5_IJNSA_ILi64EEENSA_ILi256EEENSA_ILi32EEEEEENS_6half_tENS5_IJlSB_lEEESK_SL_NS4_8TiledMMAINS4_8MMA_AtomIJNS4_4SM904GMMA26MMA_64x256x16_F32F16F16_SSILNSP_5MajorE0ELSR_0ELNSP_7ScaleInE1ELSS_1EEEEEENS4_6LayoutINS5_IJSB_SB_SB_EEENS5_IJNSA_ILi0EEESX_SX_EEEEENS5_IJNS4_10UnderscoreES10_S10_EEEEENS4_23SM90_TMA_LOAD_MULTICASTENS4_14ComposedLayoutINS4_7SwizzleILi2ELi4ELi3EEENS4_18smem_ptr_flag_bitsILi16EEENSV_INS5_IJNSA_ILi8EEESI_EEENS5_IJSI_SB_EEEEEEEvNS4_8identityENS4_13SM90_TMA_LOADES1D_vS1E_EENS_8epilogue10collective6detail29Sm90TmaWarpSpecializedAdapterINS1I_15DefaultEpilogueISK_SL_SL_NS1H_6thread17LinearCombinationISK_Li1EffLNS1M_9ScaleType4KindE0ELNS_15FloatRoundStyleE2ESK_EENS1_15EpilogueDefaultEEEEEvvEEEEvNT_6ParamsE,"",@"SHT_CUDA_INFO"
	.sectionflags	@""
	.align	4


	//----- nvinfo : EIATTR_CUDA_API_VERSION
	.align		4
        /*0000*/ 	.byte	0x04, 0x37
        /*0002*/ 	.short	(.L_21 - .L_20)
.L_20:
        /*0004*/ 	.word	0x00000082


	//----- nvinfo : EIATTR_KPARAM_INFO
	.align		4
.L_21:
        /*0008*/ 	.byte	0x04, 0x17
        /*000a*/ 	.short	(.L_23 - .L_22)
.L_22:
        /*000c*/ 	.word	0x00000000
        /*0010*/ 	.short	0x0000
        /*0012*/ 	.short	0x0070
        /*0014*/ 	.byte	0x00, 0xf0, 0x01, 0x10


	//----- nvinfo : EIATTR_SPARSE_MMA_MASK
	.align		4
.L_23:
        /*0018*/ 	.byte	0x03, 0x50
        /*001a*/ 	.short	0x0000


	//----- nvinfo : EIATTR_MAXREG_COUNT
	.align		4
        /*001c*/ 	.byte	0x03, 0x1b
        /*001e*/ 	.short	0x00a8


	//----- nvinfo : EIATTR_NUM_BARRIERS
	.align		4
        /*0020*/ 	.byte	0x02, 0x4c
        /*0022*/ 	.byte	0x01
	.zero		1


	//----- nvinfo : EIATTR_EXTERNS
	.align		4
        /*0024*/ 	.byte	0x04, 0x0f
        /*0026*/ 	.short	(.L_25 - .L_24)


	//   ....[0]....
	.align		4
.L_24:
        /*0028*/ 	.word	index@(__assertfail)


	//----- nvinfo : EIATTR_ANNOTATIONS
	.align		4
.L_25:
        /*002c*/ 	.byte	0x04, 0x55
        /*002e*/ 	.short	(.L_27 - .L_26)


	//   ....[0]....
.L_26:
        /*0030*/ 	.word	0x00000001
        /*0034*/ 	.byte	0x50, 0x0e, 0x00, 0x00, 0x01, 0x00, 0x00, 0x00, 0xb0, 0x9d, 0x00, 0x00, 0x01, 0x00, 0x00, 0x00
        /*0044*/ 	.byte	0x30, 0xaa, 0x00, 0x00


	//----- nvinfo : EIATTR_MERCURY_ISA_VERSION
	.align		4
.L_27:
        /*0048*/ 	.byte	0x03, 0x5f
        /*004a*/ 	.short	0x0101


	//----- nvinfo : EIATTR_INT_WARP_WIDE_INSTR_OFFSETS
	.align		4
        /*004c*/ 	.byte	0x04, 0x31
        /*004e*/ 	.short	(.L_29 - .L_28)


	//   ....[0]....
.L_28:
        /*0050*/ 	.word	0x000005e0


	//   ....[1]....
        /*0054*/ 	.word	0x00000620


	//   ....[2]....
        /*0058*/ 	.word	0x00000730


	//   ....[3]....
        /*005c*/ 	.word	0x00000750


	//   ....[4]....
        /*0060*/ 	.word	0x00000770


	//   ....[5]....
        /*0064*/ 	.word	0x00000790


	//   ....[6]....
        /*0068*/ 	.word	0x00000850


	//   ....[7]....
        /*006c*/ 	.word	0x00000890


	//   ....[8]....
        /*0070*/ 	.word	0x00001ee0


	//----- nvinfo : EIATTR_COOP_GROUP_MASK_REGIDS
	.align		4
.L_29:
        /*0074*/ 	.byte	0x04, 0x29
        /*0076*/ 	.short	(.L_31 - .L_30)


	//   ....[0]....
.L_30:
        /*0078*/ 	.word	0xffffffff


	//   ....[1]....
        /*007c*/ 	.word	0xffffffff


	//   ....[2]....
        /*0080*/ 	.word	0xffffffff


	//   ....[3]....
        /*0084*/ 	.word	0xffffffff


	//   ....[4]....
        /*0088*/ 	.word	0xffffffff


	//   ....[5]....
        /*008c*/ 	.word	0xffffffff


	//   ....[6]....
        /*0090*/ 	.word	0xffffffff


	//----- nvinfo : EIATTR_COOP_GROUP_INSTR_OFFSETS
	.align		4
.L_31:
        /*0094*/ 	.byte	0x04, 0x28
        /*0096*/ 	.short	(.L_33 - .L_32)


	//   ....[0]....
.L_32:
        /*0098*/ 	.word	0x00000070


	//   ....[1]....
        /*009c*/ 	.word	0x00000080


	//   ....[2]....
        /*00a0*/ 	.word	0x00000140


	//   ....[3]....
        /*00a4*/ 	.word	0x000003e0


	//   ....[4]....
        /*00a8*/ 	.word	0x00000420


	//   ....[5]....
        /*00ac*/ 	.word	0x000008e0


	//   ....[6]....
        /*00b0*/ 	.word	0x000009f0


	//----- nvinfo : EIATTR_REG_RECONFIG
	.align		4
.L_33:
        /*00b4*/ 	.byte	0x01, 0x54
	.zero		2


	//----- nvinfo : EIATTR_SYSCALL_OFFSETS
	.align		4
        /*00b8*/ 	.byte	0x04, 0x46
        /*00ba*/ 	.short	(.L_35 - .L_34)


	//   ....[0]....
.L_34:
        /*00bc*/ 	.word	0x00001880


	//----- nvinfo : EIATTR_MBARRIER_INSTR_OFFSETS
	.align		4
.L_35:
        /*00c0*/ 	.byte	0x04, 0x39
        /*00c2*/ 	.short	(.L_37 - .L_36)


	//   ....[0]....
.L_36:
        /*00c4*/ 	.word	0x00000260
        /*00c8*/ 	.word	0x000000ff
        /*00cc*/ 	.word	0x00000000
        /*00d0*/ 	.short	0x0100
        /*00d2*/ 	.byte	0x08
	.zero		1


	//   ....[1]....
        /*00d4*/ 	.word	0x00000270
        /*00d8*/ 	.word	0x000000ff
        /*00dc*/ 	.word	0x00000058
        /*00e0*/ 	.short	0x0100
        /*00e2*/ 	.byte	0x08
	.zero		1


	//   ....[2]....
        /*00e4*/ 	.word	0x00000280
        /*00e8*/ 	.word	0x000000ff
        /*00ec*/ 	.word	0x00000008
        /*00f0*/ 	.short	0x0100
        /*00f2*/ 	.byte	0x08
	.zero		1


	//   ....[3]....
        /*00f4*/ 	.word	0x00000290
        /*00f8*/ 	.word	0x000000ff
        /*00fc*/ 	.word	0x00000060
        /*0100*/ 	.short	0x0100
        /*0102*/ 	.byte	0x08
	.zero		1


	//   ....[4]....
        /*0104*/ 	.word	0x000002a0
        /*0108*/ 	.word	0x000000ff
        /*010c*/ 	.word	0x00000010
        /*0110*/ 	.short	0x0100
        /*0112*/ 	.byte	0x08
	.zero		1


	//   ....[5]....
        /*0114*/ 	.word	0x000002b0
        /*0118*/ 	.word	0x000000ff
        /*011c*/ 	.word	0x00000068
        /*0120*/ 	.short	0x0100
        /*0122*/ 	.byte	0x08
	.zero		1


	//   ....[6]....
        /*0124*/ 	.word	0x000002c0
        /*0128*/ 	.word	0x000000ff
        /*012c*/ 	.word	0x00000018
        /*0130*/ 	.short	0x0100
        /*0132*/ 	.byte	0x08
	.zero		1


	//   ....[7]....
        /*0134*/ 	.word	0x000002d0
        /*0138*/ 	.word	0x000000ff
        /*013c*/ 	.word	0x00000070
        /*0140*/ 	.short	0x0100
        /*0142*/ 	.byte	0x08
	.zero		1


	//   ....[8]....
        /*0144*/ 	.word	0x000002e0
        /*0148*/ 	.word	0x000000ff
        /*014c*/ 	.word	0x00000020
        /*0150*/ 	.short	0x0100
        /*0152*/ 	.byte	0x08
	.zero		1


	//   ....[9]....
        /*0154*/ 	.word	0x000002f0
        /*0158*/ 	.word	0x000000ff
        /*015c*/ 	.word	0x00000078
        /*0160*/ 	.short	0x0100
        /*0162*/ 	.byte	0x08
	.zero		1


	//   ....[10]....
        /*0164*/ 	.word	0x00000300
        /*0168*/ 	.word	0x000000ff
        /*016c*/ 	.word	0x00000028
        /*0170*/ 	.short	0x0100
        /*0172*/ 	.byte	0x08
	.zero		1


	//   ....[11]....
        /*0174*/ 	.word	0x00000310
        /*0178*/ 	.word	0x000000ff
        /*017c*/ 	.word	0x00000080
        /*0180*/ 	.short	0x0100
        /*0182*/ 	.byte	0x08
	.zero		1


	//   ....[12]....
        /*0184*/ 	.word	0x00000320
        /*0188*/ 	.word	0x000000ff
        /*018c*/ 	.word	0x00000030
        /*0190*/ 	.short	0x0100
        /*0192*/ 	.byte	0x08
	.zero		1


	//   ....[13]....
        /*0194*/ 	.word	0x00000330
        /*0198*/ 	.word	0x000000ff
        /*019c*/ 	.word	0x00000088
        /*01a0*/ 	.short	0x0100
        /*01a2*/ 	.byte	0x08
	.zero		1


	//   ....[14]....
        /*01a4*/ 	.word	0x00000340
        /*01a8*/ 	.word	0x000000ff
        /*01ac*/ 	.word	0x00000038
        /*01b0*/ 	.short	0x0100
        /*01b2*/ 	.byte	0x08
	.zero		1


	//   ....[15]....
        /*01b4*/ 	.word	0x00000350
        /*01b8*/ 	.word	0x000000ff
        /*01bc*/ 	.word	0x00000090
        /*01c0*/ 	.short	0x0100
        /*01c2*/ 	.byte	0x08
	.zero		1


	//   ....[16]....
        /*01c4*/ 	.word	0x00000360
        /*01c8*/ 	.word	0x000000ff
        /*01cc*/ 	.word	0x00000040
        /*01d0*/ 	.short	0x0100
        /*01d2*/ 	.byte	0x08
	.zero		1


	//   ....[17]....
        /*01d4*/ 	.word	0x00000370
        /*01d8*/ 	.word	0x000000ff
        /*01dc*/ 	.word	0x00000098
        /*01e0*/ 	.short	0x0100
        /*01e2*/ 	.byte	0x08
	.zero		1


	//   ....[18]....
        /*01e4*/ 	.word	0x00000380
        /*01e8*/ 	.word	0x000000ff
        /*01ec*/ 	.word	0x00000048
        /*01f0*/ 	.short	0x0100
        /*01f2*/ 	.byte	0x08
	.zero		1


	//   ....[19]....
        /*01f4*/ 	.word	0x00000390
        /*01f8*/ 	.word	0x000000ff
        /*01fc*/ 	.word	0x000000a0
        /*0200*/ 	.short	0x0100
        /*0202*/ 	.byte	0x08
	.zero		1


	//   ....[20]....
        /*0204*/ 	.word	0x000003a0
        /*0208*/ 	.word	0x000000ff
        /*020c*/ 	.word	0x00000050
        /*0210*/ 	.short	0x0100
        /*0212*/ 	.byte	0x08
	.zero		1


	//   ....[21]....
        /*0214*/ 	.word	0x000003b0
        /*0218*/ 	.word	0x000000ff
        /*021c*/ 	.word	0x000000a8
        /*0220*/ 	.short	0x0100
        /*0222*/ 	.byte	0x08
	.zero		1


	//   ....[22]....
        /*0224*/ 	.word	0x000008c0
        /*0228*/ 	.word	0x000000ff
        /*022c*/ 	.word	0x000000e0
        /*0230*/ 	.short	0x0100
        /*0232*/ 	.byte	0x08
	.zero		1


	//   ....[23]....
        /*0234*/ 	.word	0x00000950
        /*0238*/ 	.word	0x000000ff
        /*023c*/ 	.word	0x000000e8
        /*0240*/ 	.short	0x0100
        /*0242*/ 	.byte	0x08
	.zero		1


	//   ....[24]....
        /*0244*/ 	.word	0x00000970
        /*0248*/ 	.word	0x000000ff
        /*024c*/ 	.word	0x000000c0
        /*0250*/ 	.short	0x0100
        /*0252*/ 	.byte	0x09
	.zero		1


	//   ....[25]....
        /*0254*/ 	.word	0x00000980
        /*0258*/ 	.word	0x000000ff
        /*025c*/ 	.word	0x000000c8
        /*0260*/ 	.short	0x0100
        /*0262*/ 	.byte	0x09
	.zero		1


	//   ....[26]....
        /*0264*/ 	.word	0x00000990
        /*0268*/ 	.word	0x000000ff
        /*026c*/ 	.word	0x000000d0
        /*0270*/ 	.short	0x0100
        /*0272*/ 	.byte	0x09
	.zero		1


	//   ....[27]....
        /*0274*/ 	.word	0x000009a0
        /*0278*/ 	.word	0x000000ff
        /*027c*/ 	.word	0x000000d8
        /*0280*/ 	.short	0x0100
        /*0282*/ 	.byte	0x09
	.zero		1


	//   ....[28]....
        /*0284*/ 	.word	0x00001760
        /*0288*/ 	.word	0x0000009f
        /*028c*/ 	.word	0x00000000
        /*0290*/ 	.short	0x010a
        /*0292*/ 	.byte	0x2a
	.zero		1


	//   ....[29]....
        /*0294*/ 	.word	0x00001900
        /*0298*/ 	.word	0x00000003
        /*029c*/ 	.word	0x00000000
        /*02a0*/ 	.short	0x010a
        /*02a2*/ 	.byte	0x3f
	.zero		1


	//   ....[30]....
        /*02a4*/ 	.word	0x00001960
        /*02a8*/ 	.word	0x00000003
        /*02ac*/ 	.word	0x00000000
        /*02b0*/ 	.short	0x010a
        /*02b2*/ 	.byte	0x3f
	.zero		1


	//   ....[31]....
        /*02b4*/ 	.word	0x00001bd0
        /*02b8*/ 	.word	0x000000ff
        /*02bc*/ 	.word	0x00000000
        /*02c0*/ 	.short	0x010a
        /*02c2*/ 	.byte	0x04
	.zero		1


	//   ....[32]....
        /*02c4*/ 	.word	0x00001c10
        /*02c8*/ 	.word	0x000000ff
        /*02cc*/ 	.word	0x00000000
        /*02d0*/ 	.short	0x010a
        /*02d2*/ 	.byte	0x04
	.zero		1


	//   ....[33]....
        /*02d4*/ 	.word	0x00001d80
        /*02d8*/ 	.word	0x00000005
        /*02dc*/ 	.word	0x00000000
        /*02e0*/ 	.short	0x0101
        /*02e2*/ 	.byte	0x3f
	.zero		1


	//   ....[34]....
        /*02e4*/ 	.word	0x00001e80
        /*02e8*/ 	.word	0x000000a0
        /*02ec*/ 	.word	0x00000000
        /*02f0*/ 	.short	0x0101
        /*02f2*/ 	.byte	0x2d
	.zero		1


	//   ....[35]....
        /*02f4*/ 	.word	0x00001f80
        /*02f8*/ 	.word	0x00000003
        /*02fc*/ 	.word	0x00000000
        /*0300*/ 	.short	0x0101
        /*0302*/ 	.byte	0x3f
	.zero		1


	//   ....[36]....
        /*0304*/ 	.word	0x00002040
        /*0308*/ 	.word	0x0000009f
        /*030c*/ 	.word	0x00000010
        /*0310*/ 	.short	0x010a
        /*0312*/ 	.byte	0x2a
	.zero		1


	//   ....[37]....
        /*0314*/ 	.word	0x00009dd0
        /*0318*/ 	.word	0x000000a2
        /*031c*/ 	.word	0x00000000
        /*0320*/ 	.short	0x0101
        /*0322*/ 	.byte	0x2d
	.zero		1


	//   ....[38]....
        /*0324*/ 	.word	0x0000a770
        /*0328*/ 	.word	0x0000000c
        /*032c*/ 	.word	0x00000058
        /*0330*/ 	.short	0x010a
        /*0332*/ 	.byte	0x3f
	.zero		1


	//   ....[39]....
        /*0334*/ 	.word	0x0000ab40
        /*0338*/ 	.word	0x00000004
        /*033c*/ 	.word	0x000000e8
        /*0340*/ 	.short	0x0101
        /*0342*/ 	.byte	0x3f
	.zero		1


	//   ....[40]....
        /*0344*/ 	.word	0x0000b2c0
        /*0348*/ 	.word	0x00000007
        /*034c*/ 	.word	0x00000000
        /*0350*/ 	.short	0x010a
        /*0352*/ 	.byte	0x3f
	.zero		1


	//   ....[41]....
        /*0354*/ 	.word	0x0000b340
        /*0358*/ 	.word	0x00000009
        /*035c*/ 	.word	0x00000000
        /*0360*/ 	.short	0x010a
        /*0362*/ 	.byte	0x3f
	.zero		1


	//   ....[42]....
        /*0364*/ 	.word	0x0000b3d0
        /*0368*/ 	.word	0x00000006
        /*036c*/ 	.word	0x00000000
        /*0370*/ 	.short	0x010a
        /*0372*/ 	.byte	0x3f
	.zero		1


	//   ....[43]....
        /*0374*/ 	.word	0x0000b460
        /*0378*/ 	.word	0x00000009
        /*037c*/ 	.word	0x00000000
        /*0380*/ 	.short	0x010a
        /*0382*/ 	.byte	0x3f
	.zero		1


	//   ....[44]....
        /*0384*/ 	.word	0x0000b4f0
        /*0388*/ 	.word	0x00000006
        /*038c*/ 	.word	0x00000000
        /*0390*/ 	.short	0x010a
        /*0392*/ 	.byte	0x3f
	.zero		1


	//   ....[45]....
        /*0394*/ 	.word	0x0000b580
        /*0398*/ 	.word	0x00000009
        /*039c*/ 	.word	0x00000000
        /*03a0*/ 	.short	0x010a
        /*03a2*/ 	.byte	0x3f
	.zero		1


	//   ....[46]....
        /*03a4*/ 	.word	0x0000b610
        /*03a8*/ 	.word	0x00000006
        /*03ac*/ 	.word	0x00000000
        /*03b0*/ 	.short	0x010a
        /*03b2*/ 	.byte	0x3f
	.zero		1


	//   ....[47]....
        /*03b4*/ 	.word	0x0000b6a0
        /*03b8*/ 	.word	0x00000009
        /*03bc*/ 	.word	0x00000000
        /*03c0*/ 	.short	0x010a
        /*03c2*/ 	.byte	0x3f
	.zero		1


	//   ....[48]....
        /*03c4*/ 	.word	0x0000b730
        /*03c8*/ 	.word	0x00000006
        /*03cc*/ 	.word	0x00000000
        /*03d0*/ 	.short	0x010a
        /*03d2*/ 	.byte	0x3f
	.zero		1


	//   ....[49]....
        /*03d4*/ 	.word	0x0000b7c0
        /*03d8*/ 	.word	0x00000009
        /*03dc*/ 	.word	0x00000000
        /*03e0*/ 	.short	0x010a
        /*03e2*/ 	.byte	0x3f
	.zero		1


	//   ....[50]....
        /*03e4*/ 	.word	0x0000b850
        /*03e8*/ 	.word	0x00000003
        /*03ec*/ 	.word	0x00000000
        /*03f0*/ 	.short	0x010a
        /*03f2*/ 	.byte	0x3f
	.zero		1


	//   ....[51]....
        /*03f4*/ 	.word	0x0000b8b0
        /*03f8*/ 	.word	0x000000a1
        /*03fc*/ 	.word	0x00000000
        /*0400*/ 	.short	0x010a
        /*0402*/ 	.byte	0x3f
	.zero		1


	//   ....[52]....
        /*0404*/ 	.word	0x0000b900
        /*0408*/ 	.word	0x00000003
        /*040c*/ 	.word	0x00000000
        /*0410*/ 	.short	0x010a
        /*0412*/ 	.byte	0x3f
	.zero		1


	//   ....[53]....
        /*0414*/ 	.word	0x0000b960
        /*0418*/ 	.word	0x00000005
        /*041c*/ 	.word	0x00000000
        /*0420*/ 	.short	0x010a
        /*0422*/ 	.byte	0x3f
	.zero		1


	//   ....[54]....
        /*0424*/ 	.word	0x0000b9b0
        /*0428*/ 	.word	0x000000a1
        /*042c*/ 	.word	0x00000010
        /*0430*/ 	.short	0x010a
        /*0432*/ 	.byte	0x3f
	.zero		1


	//   ....[55]....
        /*0434*/ 	.word	0x0000ba80
        /*0438*/ 	.word	0x0000000c
        /*043c*/ 	.word	0x00000058
        /*0440*/ 	.short	0x010a
        /*0442*/ 	.byte	0x3f
	.zero		1


	//   ....[56]....
        /*0444*/ 	.word	0x0000bb50
        /*0448*/ 	.word	0x00000007
        /*044c*/ 	.word	0x00000000
        /*0450*/ 	.short	0x010a
        /*0452*/ 	.byte	0x3f
	.zero		1


	//   ....[57]....
        /*0454*/ 	.word	0x0000bba0
        /*0458*/ 	.word	0x00000009
        /*045c*/ 	.word	0x00000000
        /*0460*/ 	.short	0x010a
        /*0462*/ 	.byte	0x3f
	.zero		1


	//   ....[58]....
        /*0464*/ 	.word	0x0000bbf0
        /*0468*/ 	.word	0x00000006
        /*046c*/ 	.word	0x00000000
        /*0470*/ 	.short	0x010a
        /*0472*/ 	.byte	0x3f
	.zero		1


	//   ....[59]....
        /*0474*/ 	.word	0x0000bc40
        /*0478*/ 	.word	0x00000009
        /*047c*/ 	.word	0x00000000
        /*0480*/ 	.short	0x010a
        /*0482*/ 	.byte	0x3f
	.zero		1


	//   ....[60]....
        /*0484*/ 	.word	0x0000bc90
        /*0488*/ 	.word	0x00000006
        /*048c*/ 	.word	0x00000000
        /*0490*/ 	.short	0x010a
        /*0492*/ 	.byte	0x3f
	.zero		1


	//   ....[61]....
        /*0494*/ 	.word	0x0000bce0
        /*0498*/ 	.word	0x00000009
        /*049c*/ 	.word	0x00000000
        /*04a0*/ 	.short	0x010a
        /*04a2*/ 	.byte	0x3f
	.zero		1


	//   ....[62]....
        /*04a4*/ 	.word	0x0000bd30
        /*04a8*/ 	.word	0x00000006
        /*04ac*/ 	.word	0x00000000
        /*04b0*/ 	.short	0x010a
        /*04b2*/ 	.byte	0x3f
	.zero		1


	//   ....[63]....
        /*04b4*/ 	.word	0x0000bd80
        /*04b8*/ 	.word	0x00000009
        /*04bc*/ 	.word	0x00000000
        /*04c0*/ 	.short	0x010a
        /*04c2*/ 	.byte	0x3f
	.zero		1


	//   ....[64]....
        /*04c4*/ 	.word	0x0000bdd0
        /*04c8*/ 	.word	0x00000006
        /*04cc*/ 	.word	0x00000000
        /*04d0*/ 	.short	0x010a
        /*04d2*/ 	.byte	0x3f
	.zero		1


	//   ....[65]....
        /*04d4*/ 	.word	0x0000be20
        /*04d8*/ 	.word	0x00000009
        /*04dc*/ 	.word	0x00000000
        /*04e0*/ 	.short	0x010a
        /*04e2*/ 	.byte	0x3f
	.zero		1


	//----- nvinfo : EIATTR_NUM_MBARRIERS
	.align		4
.L_37:
        /*04e4*/ 	.byte	0x03, 0x38
        /*04e6*/ 	.short	0x001c


	//----- nvinfo : EIATTR_EXIT_INSTR_OFFSETS
	.align		4
        /*04e8*/ 	.byte	0x04, 0x1c
        /*04ea*/ 	.short	(.L_39 - .L_38)


	//   ....[0]....
.L_38:
        /*04ec*/ 	.word	0x00001490


	//   ....[1]....
        /*04f0*/ 	.word	0x000014f0


	//   ....[2]....
        /*04f4*/ 	.word	0x0000a460


	//   ....[3]....
        /*04f8*/ 	.word	0x0000a490


	//   ....[4]....
        /*04fc*/ 	.word	0x0000b8a0


	//----- nvinfo : EIATTR_MAX_THREADS
	.align		4
.L_39:
        /*0500*/ 	.byte	0x04, 0x05
        /*0502*/ 	.short	(.L_41 - .L_40)
.L_40:
        /*0504*/ 	.word	0x00000180
        /*0508*/ 	.word	0x00000001
        /*050c*/ 	.word	0x00000001


	//----- nvinfo : EIATTR_CRS_STACK_SIZE
	.align		4
.L_41:
        /*0510*/ 	.byte	0x04, 0x1e
        /*0512*/ 	.short	(.L_43 - .L_42)
.L_42:
        /*0514*/ 	.word	0x00000000


	//----- nvinfo : EIATTR_CBANK_PARAM_SIZE
	.align		4
.L_43:
        /*0518*/ 	.byte	0x03, 0x19
        /*051a*/ 	.short	0x0470


	//----- nvinfo : EIATTR_PARAM_CBANK
	.align		4
        /*051c*/ 	.byte	0x04, 0x0a
        /*051e*/ 	.short	(.L_45 - .L_44)
	.align		4
.L_44:
        /*0520*/ 	.word	index@(.nv.constant0._ZN7cutlass13device_kernelINS_4gemm6kernel13GemmUniversalIN4cute5tupleIJiiiiEEENS1_10collective13CollectiveMmaINS1_34MainloopSm90TmaGmmaWarpSpecializedILi11ENS5_IJNS4_1CILi1EEENSA_ILi2EEESB_EEENS1_32KernelTmaWarpSpecializedPingpongEEENS5_IJNSA_ILi64EEENSA_ILi256EEENSA_ILi32EEEEEENS_6half_tENS5_IJlSB_lEEESK_SL_NS4_8TiledMMAINS4_8MMA_AtomIJNS4_4SM904GMMA26MMA_64x256x16_F32F16F16_SSILNSP_5MajorE0ELSR_0ELNSP_7ScaleInE1ELSS_1EEEEEENS4_6LayoutINS5_IJSB_SB_SB_EEENS5_IJNSA_ILi0EEESX_SX_EEEEENS5_IJNS4_10UnderscoreES10_S10_EEEEENS4_23SM90_TMA_LOAD_MULTICASTENS4_14ComposedLayoutINS4_7SwizzleILi2ELi4ELi3EEENS4_18smem_ptr_flag_bitsILi16EEENSV_INS5_IJNSA_ILi8EEESI_EEENS5_IJSI_SB_EEEEEEEvNS4_8identityENS4_13SM90_TMA_LOADES1D_vS1E_EENS_8epilogue10collective6detail29Sm90TmaWarpSpecializedAdapterINS1I_15DefaultEpilogueISK_SL_SL_NS1H_6thread17LinearCombinationISK_Li1EffLNS1M_9ScaleType4KindE0ELNS_15FloatRoundStyleE2ESK_EENS1_15EpilogueDefaultEEEEEvvEEEEvNT_6ParamsE)
        /*0524*/ 	.short	0x0210
        /*0526*/ 	.short	0x0470


	//----- nvinfo : EIATTR_SW_WAR
	.align		4
.L_45:
        /*0528*/ 	.byte	0x04, 0x36
        /*052a*/ 	.short	(.L_47 - .L_46)
.L_46:
        /*052c*/ 	.word	0x00000008
.L_47:


//--------------------- .nv.callgraph             --------------------------
	.section	.nv.callgraph,"",@"SHT_CUDA_CALLGRAPH"
	.align	4
	.sectionentsize	8
	.align		4
        /*0000*/ 	.word	0x00000000
	.align		4
        /*0004*/ 	.word	0xffffffff
	.align		4
        /*0008*/ 	.word	index@(_ZN7cutlass13device_kernelINS_4gemm6kernel13GemmUniversalIN4cute5tupleIJiiiiEEENS1_10collective13CollectiveMmaINS1_34MainloopSm90TmaGmmaWarpSpecializedILi11ENS5_IJNS4_1CILi1EEENSA_ILi2EEESB_EEENS1_32KernelTmaWarpSpecializedPingpongEEENS5_IJNSA_ILi64EEENSA_ILi256EEENSA_ILi32EEEEEENS_6half_tENS5_IJlSB_lEEESK_SL_NS4_8TiledMMAINS4_8MMA_AtomIJNS4_4SM904GMMA26MMA_64x256x16_F32F16F16_SSILNSP_5MajorE0ELSR_0ELNSP_7ScaleInE1ELSS_1EEEEEENS4_6LayoutINS5_IJSB_SB_SB_EEENS5_IJNSA_ILi0EEESX_SX_EEEEENS5_IJNS4_10UnderscoreES10_S10_EEEEENS4_23SM90_TMA_LOAD_MULTICASTENS4_14ComposedLayoutINS4_7SwizzleILi2ELi4ELi3EEENS4_18smem_ptr_flag_bitsILi16EEENSV_INS5_IJNSA_ILi8EEESI_EEENS5_IJSI_SB_EEEEEEEvNS4_8identityENS4_13SM90_TMA_LOADES1D_vS1E_EENS_8epilogue10collective6detail29Sm90TmaWarpSpecializedAdapterINS1I_15DefaultEpilogueISK_SL_SL_NS1H_6thread17LinearCombinationISK_Li1EffLNS1M_9ScaleType4KindE0ELNS_15FloatRoundStyleE2ESK_EENS1_15EpilogueDefaultEEEEEvvEEEEvNT_6ParamsE)
	.align		4
        /*000c*/ 	.word	index@(__assertfail)
	.align		4
        /*0010*/ 	.word	0x00000000
	.align		4
        /*0014*/ 	.word	0xfffffffe
	.align		4
        /*0018*/ 	.word	0x00000000
	.align		4
        /*001c*/ 	.word	0xfffffffd
	.align		4
        /*0020*/ 	.word	0x00000000
	.align		4
        /*0024*/ 	.word	0xfffffffc


//--------------------- .nv.constant4             --------------------------
	.section	.nv.constant4,"a",@progbits
	.align	8
	.align		8
.nv.constant4:
        /*0000*/ 	.dword	__assertfail
	.align		8
        /*0008*/ 	.dword	__unnamed_1
	.align		8
        /*0010*/ 	.dword	_ZN39_INTERNAL_110ffd4a_4_k_cu_be372343_27084cuda3std3__45__cpo5beginE
	.align		8
        /*0018*/ 	.dword	_ZN39_INTERNAL_110ffd4a_4_k_cu_be372343_27084cuda3std3__45__cpo3endE
	.align		8
        /*0020*/ 	.dword	_ZN39_INTERNAL_110ffd4a_4_k_cu_be372343_27084cuda3std3__45__cpo6cbeginE
	.align		8
        /*0028*/ 	.dword	_ZN39_INTERNAL_110ffd4a_4_k_cu_be372343_27084cuda3std3__45__cpo4cendE
	.align		8
        /*0030*/ 	.dword	_ZN39_INTERNAL_110ffd4a_4_k_cu_be372343_27084cuda3std3__441_GLOBAL__N__110ffd4a_4_k_cu_be372343_27086ignoreE
	.align		8
        /*0038*/ 	.dword	_ZN39_INTERNAL_110ffd4a_4_k_cu_be372343_27084cuda3std3__419piecewise_constructE
	.align		8
        /*0040*/ 	.dword	_ZN39_INTERNAL_110ffd4a_4_k_cu_be372343_27084cuda3std3__48in_placeE
	.align		8
        /*0048*/ 	.dword	_ZN39_INTERNAL_110ffd4a_4_k_cu_be372343_27084cuda3std6ranges3__45__cpo4swapE
	.align		8
        /*0050*/ 	.dword	_ZN39_INTERNAL_110ffd4a_4_k_cu_be372343_27084cuda3std6ranges3__45__cpo9iter_moveE
	.align		8
        /*0058*/ 	.dword	_ZN39_INTERNAL_110ffd4a_4_k_cu_be372343_27084cute7productE
	.align		8
        /*0060*/ 	.dword	_ZN39_INTERNAL_110ffd4a_4_k_cu_be372343_27084cute1_E
	.align		8
        /*0068*/ 	.dword	$str$22
	.align		8
        /*0070*/ 	.dword	$str$23


//--------------------- .text._ZN7cutlass13device_kernelINS_4gemm6kernel13GemmUniversalIN4cute5tupleIJiiiiEEENS1_10collective13CollectiveMmaINS1_34MainloopSm90TmaGmmaWarpSpecializedILi11ENS5_IJNS4_1CILi1EEENSA_ILi2EEESB_EEENS1_32KernelTmaWarpSpecializedPingpongEEENS5_IJNSA_ILi64EEENSA_ILi256EEENSA_ILi32EEEEEENS_6half_tENS5_IJlSB_lEEESK_SL_NS4_8TiledMMAINS4_8MMA_AtomIJNS4_4SM904GMMA26MMA_64x256x16_F32F16F16_SSILNSP_5MajorE0ELSR_0ELNSP_7ScaleInE1ELSS_1EEEEEENS4_6LayoutINS5_IJSB_SB_SB_EEENS5_IJNSA_ILi0EEESX_SX_EEEEENS5_IJNS4_10UnderscoreES10_S10_EEEEENS4_23SM90_TMA_LOAD_MULTICASTENS4_14ComposedLayoutINS4_7SwizzleILi2ELi4ELi3EEENS4_18smem_ptr_flag_bitsILi16EEENSV_INS5_IJNSA_ILi8EEESI_EEENS5_IJSI_SB_EEEEEEEvNS4_8identityENS4_13SM90_TMA_LOADES1D_vS1E_EENS_8epilogue10collective6detail29Sm90TmaWarpSpecializedAdapterINS1I_15DefaultEpilogueISK_SL_SL_NS1H_6thread17LinearCombinationISK_Li1EffLNS1M_9ScaleType4KindE0ELNS_15FloatRoundStyleE2ESK_EENS1_15EpilogueDefaultEEEEEvvEEEEvNT_6ParamsE --------------------------
	.section	.text._ZN7cutlass13device_kernelINS_4gemm6kernel13GemmUniversalIN4cute5tupleIJiiiiEEENS1_10collective13CollectiveMmaINS1_34MainloopSm90TmaGmmaWarpSpecializedILi11ENS5_IJNS4_1CILi1EEENSA_ILi2EEESB_EEENS1_32KernelTmaWarpSpecializedPingpongEEENS5_IJNSA_ILi64EEENSA_ILi256EEENSA_ILi32EEEEEENS_6half_tENS5_IJlSB_lEEESK_SL_NS4_8TiledMMAINS4_8MMA_AtomIJNS4_4SM904GMMA26MMA_64x256x16_F32F16F16_SSILNSP_5MajorE0ELSR_0ELNSP_7ScaleInE1ELSS_1EEEEEENS4_6LayoutINS5_IJSB_SB_SB_EEENS5_IJNSA_ILi0EEESX_SX_EEEEENS5_IJNS4_10UnderscoreES10_S10_EEEEENS4_23SM90_TMA_LOAD_MULTICASTENS4_14ComposedLayoutINS4_7SwizzleILi2ELi4ELi3EEENS4_18smem_ptr_flag_bitsILi16EEENSV_INS5_IJNSA_ILi8EEESI_EEENS5_IJSI_SB_EEEEEEEvNS4_8identityENS4_13SM90_TMA_LOADES1D_vS1E_EENS_8epilogue10collective6detail29Sm90TmaWarpSpecializedAdapterINS1I_15DefaultEpilogueISK_SL_SL_NS1H_6thread17LinearCombinationISK_Li1EffLNS1M_9ScaleType4KindE0ELNS_15FloatRoundStyleE2ESK_EENS1_15EpilogueDefaultEEEEEvvEEEEvNT_6ParamsE,"ax",@progbits
	.align	128
.text._ZN7cutlass13device_kernelINS_4gemm6kernel13GemmUniversalIN4cute5tupleIJiiiiEEENS1_10collective13CollectiveMmaINS1_34MainloopSm90TmaGmmaWarpSpecializedILi11ENS5_IJNS4_1CILi1EEENSA_ILi2EEESB_EEENS1_32KernelTmaWarpSpecializedPingpongEEENS5_IJNSA_ILi64EEENSA_ILi256EEENSA_ILi32EEEEEENS_6half_tENS5_IJlSB_lEEESK_SL_NS4_8TiledMMAINS4_8MMA_AtomIJNS4_4SM904GMMA26MMA_64x256x16_F32F16F16_SSILNSP_5MajorE0ELSR_0ELNSP_7ScaleInE1ELSS_1EEEEEENS4_6LayoutINS5_IJSB_SB_SB_EEENS5_IJNSA_ILi0EEESX_SX_EEEEENS5_IJNS4_10UnderscoreES10_S10_EEEEENS4_23SM90_TMA_LOAD_MULTICASTENS4_14ComposedLayoutINS4_7SwizzleILi2ELi4ELi3EEENS4_18smem_ptr_flag_bitsILi16EEENSV_INS5_IJNSA_ILi8EEESI_EEENS5_IJSI_SB_EEEEEEEvNS4_8identityENS4_13SM90_TMA_LOADES1D_vS1E_EENS_8epilogue10collective6detail29Sm90TmaWarpSpecializedAdapterINS1I_15DefaultEpilogueISK_SL_SL_NS1H_6thread17LinearCombinationISK_Li1EffLNS1M_9ScaleType4KindE0ELNS_15FloatRoundStyleE2ESK_EENS1_15EpilogueDefaultEEEEEvvEEEEvNT_6ParamsE:
        .type           _ZN7cutlass13device_kernelINS_4gemm6kernel13GemmUniversalIN4cute5tupleIJiiiiEEENS1_10collective13CollectiveMmaINS1_34MainloopSm90TmaGmmaWarpSpecializedILi11ENS5_IJNS4_1CILi1EEENSA_ILi2EEESB_EEENS1_32KernelTmaWarpSpecializedPingpongEEENS5_IJNSA_ILi64EEENSA_ILi256EEENSA_ILi32EEEEEENS_6half_tENS5_IJlSB_lEEESK_SL_NS4_8TiledMMAINS4_8MMA_AtomIJNS4_4SM904GMMA26MMA_64x256x16_F32F16F16_SSILNSP_5MajorE0ELSR_0ELNSP_7ScaleInE1ELSS_1EEEEEENS4_6LayoutINS5_IJSB_SB_SB_EEENS5_IJNSA_ILi0EEESX_SX_EEEEENS5_IJNS4_10UnderscoreES10_S10_EEEEENS4_23SM90_TMA_LOAD_MULTICASTENS4_14ComposedLayoutINS4_7SwizzleILi2ELi4ELi3EEENS4_18smem_ptr_flag_bitsILi16EEENSV_INS5_IJNSA_ILi8EEESI_EEENS5_IJSI_SB_EEEEEEEvNS4_8identityENS4_13SM90_TMA_LOADES1D_vS1E_EENS_8epilogue10collective6detail29Sm90TmaWarpSpecializedAdapterINS1I_15DefaultEpilogueISK_SL_SL_NS1H_6thread17LinearCombinationISK_Li1EffLNS1M_9ScaleType4KindE0ELNS_15FloatRoundStyleE2ESK_EENS1_15EpilogueDefaultEEEEEvvEEEEvNT_6ParamsE,@function
        .size           _ZN7cutlass13device_kernelINS_4gemm6kernel13GemmUniversalIN4cute5tupleIJiiiiEEENS1_10collective13CollectiveMmaINS1_34MainloopSm90TmaGmmaWarpSpecializedILi11ENS5_IJNS4_1CILi1EEENSA_ILi2EEESB_EEENS1_32KernelTmaWarpSpecializedPingpongEEENS5_IJNSA_ILi64EEENSA_ILi256EEENSA_ILi32EEEEEENS_6half_tENS5_IJlSB_lEEESK_SL_NS4_8TiledMMAINS4_8MMA_AtomIJNS4_4SM904GMMA26MMA_64x256x16_F32F16F16_SSILNSP_5MajorE0ELSR_0ELNSP_7ScaleInE1ELSS_1EEEEEENS4_6LayoutINS5_IJSB_SB_SB_EEENS5_IJNSA_ILi0EEESX_SX_EEEEENS5_IJNS4_10UnderscoreES10_S10_EEEEENS4_23SM90_TMA_LOAD_MULTICASTENS4_14ComposedLayoutINS4_7SwizzleILi2ELi4ELi3EEENS4_18smem_ptr_flag_bitsILi16EEENSV_INS5_IJNSA_ILi8EEESI_EEENS5_IJSI_SB_EEEEEEEvNS4_8identityENS4_13SM90_TMA_LOADES1D_vS1E_EENS_8epilogue10collective6detail29Sm90TmaWarpSpecializedAdapterINS1I_15DefaultEpilogueISK_SL_SL_NS1H_6thread17LinearCombinationISK_Li1EffLNS1M_9ScaleType4KindE0ELNS_15FloatRoundStyleE2ESK_EENS1_15EpilogueDefaultEEEEEvvEEEEvNT_6ParamsE,(.L_x_344 - _ZN7cutlass13device_kernelINS_4gemm6kernel13GemmUniversalIN4cute5tupleIJiiiiEEENS1_10collective13CollectiveMmaINS1_34MainloopSm90TmaGmmaWarpSpecializedILi11ENS5_IJNS4_1CILi1EEENSA_ILi2EEESB_EEENS1_32KernelTmaWarpSpecializedPingpongEEENS5_IJNSA_ILi64EEENSA_ILi256EEENSA_ILi32EEEEEENS_6half_tENS5_IJlSB_lEEESK_SL_NS4_8TiledMMAINS4_8MMA_AtomIJNS4_4SM904GMMA26MMA_64x256x16_F32F16F16_SSILNSP_5MajorE0ELSR_0ELNSP_7ScaleInE1ELSS_1EEEEEENS4_6LayoutINS5_IJSB_SB_SB_EEENS5_IJNSA_ILi0EEESX_SX_EEEEENS5_IJNS4_10UnderscoreES10_S10_EEEEENS4_23SM90_TMA_LOAD_MULTICASTENS4_14ComposedLayoutINS4_7SwizzleILi2ELi4ELi3EEENS4_18smem_ptr_flag_bitsILi16EEENSV_INS5_IJNSA_ILi8EEESI_EEENS5_IJSI_SB_EEEEEEEvNS4_8identityENS4_13SM90_TMA_LOADES1D_vS1E_EENS_8epilogue10collective6detail29Sm90TmaWarpSpecializedAdapterINS1I_15DefaultEpilogueISK_SL_SL_NS1H_6thread17LinearCombinationISK_Li1EffLNS1M_9ScaleType4KindE0ELNS_15FloatRoundStyleE2ESK_EENS1_15EpilogueDefaultEEEEEvvEEEEvNT_6ParamsE)
        .other          _ZN7cutlass13device_kernelINS_4gemm6kernel13GemmUniversalIN4cute5tupleIJiiiiEEENS1_10collective13CollectiveMmaINS1_34MainloopSm90TmaGmmaWarpSpecializedILi11ENS5_IJNS4_1CILi1EEENSA_ILi2EEESB_EEENS1_32KernelTmaWarpSpecializedPingpongEEENS5_IJNSA_ILi64EEENSA_ILi256EEENSA_ILi32EEEEEENS_6half_tENS5_IJlSB_lEEESK_SL_NS4_8TiledMMAINS4_8MMA_AtomIJNS4_4SM904GMMA26MMA_64x256x16_F32F16F16_SSILNSP_5MajorE0ELSR_0ELNSP_7ScaleInE1ELSS_1EEEEEENS4_6LayoutINS5_IJSB_SB_SB_EEENS5_IJNSA_ILi0EEESX_SX_EEEEENS5_IJNS4_10UnderscoreES10_S10_EEEEENS4_23SM90_TMA_LOAD_MULTICASTENS4_14ComposedLayoutINS4_7SwizzleILi2ELi4ELi3EEENS4_18smem_ptr_flag_bitsILi16EEENSV_INS5_IJNSA_ILi8EEESI_EEENS5_IJSI_SB_EEEEEEEvNS4_8identityENS4_13SM90_TMA_LOADES1D_vS1E_EENS_8epilogue10collective6detail29Sm90TmaWarpSpecializedAdapterINS1I_15DefaultEpilogueISK_SL_SL_NS1H_6thread17LinearCombinationISK_Li1EffLNS1M_9ScaleType4KindE0ELNS_15FloatRoundStyleE2ESK_EENS1_15EpilogueDefaultEEEEEvvEEEEvNT_6ParamsE,@"STO_CUDA_ENTRY STV_DEFAULT"
_ZN7cutlass13device_kernelINS_4gemm6kernel13GemmUniversalIN4cute5tupleIJiiiiEEENS1_10collective13CollectiveMmaINS1_34MainloopSm90TmaGmmaWarpSpecializedILi11ENS5_IJNS4_1CILi1EEENSA_ILi2EEESB_EEENS1_32KernelTmaWarpSpecializedPingpongEEENS5_IJNSA_ILi64EEENSA_ILi256EEENSA_ILi32EEEEEENS_6half_tENS5_IJlSB_lEEESK_SL_NS4_8TiledMMAINS4_8MMA_AtomIJNS4_4SM904GMMA26MMA_64x256x16_F32F16F16_SSILNSP_5MajorE0ELSR_0ELNSP_7ScaleInE1ELSS_1EEEEEENS4_6LayoutINS5_IJSB_SB_SB_EEENS5_IJNSA_ILi0EEESX_SX_EEEEENS5_IJNS4_10UnderscoreES10_S10_EEEEENS4_23SM90_TMA_LOAD_MULTICASTENS4_14ComposedLayoutINS4_7SwizzleILi2ELi4ELi3EEENS4_18smem_ptr_flag_bitsILi16EEENSV_INS5_IJNSA_ILi8EEESI_EEENS5_IJSI_SB_EEEEEEEvNS4_8identityENS4_13SM90_TMA_LOADES1D_vS1E_EENS_8epilogue10collective6detail29Sm90TmaWarpSpecializedAdapterINS1I_15DefaultEpilogueISK_SL_SL_NS1H_6thread17LinearCombinationISK_Li1EffLNS1M_9ScaleType4KindE0ELNS_15FloatRoundStyleE2ESK_EENS1_15EpilogueDefaultEEEEEvvEEEEvNT_6ParamsE:
[----:B------:R-:W0:Y:S02]  /*0000*/  LDC R1, c[0x0][0x28] ;  /* 0x00000a00ff017b82 */ /* 0x000e240000000800 */
[----:B0-----:R-:W-:Y:S01]  /*0010*/  VIADD R1, R1, 0xfffffff8 ;  /* 0xfffffff801017836 */ /* 0x001fe20000000000 */
[----:B------:R-:W0:Y:S01]  /*0020*/  S2R R4, SR_TID.X ;  /* 0x0000000000047919 */ /* 0x000e220000002100 */
[----:B------:R-:W-:Y:S01]  /*0030*/  ELECT P0, URZ, PT ;  /* 0x00000000003f782f */ /* 0x000fe20003800000 */
[----:B------:R-:W-:Y:S01]  /*0040*/  BSSY B0, `(.L_x_0) ;  /* 0x000000f000007945 */ /* 0x000fe20003800000 */
[--C-:B0-----:R-:W-:Y:S02]  /*0050*/  SHF.R.U32.HI R0, RZ, 0x5, R4.reuse ;  /* 0x00000005ff007819 */ /* 0x101fe40000011604 */
[----:B------:R-:W-:-:S03]  /*0060*/  SHF.R.U32.HI R7, RZ, 0x7, R4 ;  /* 0x00000007ff077819 */ /* 0x000fc60000011604 */
[----:B------:R-:W0:Y:S04]  /*0070*/  SHFL.IDX PT, R2, R0, RZ, 0x1f ;  /* 0x00001fff00027589 */ /* 0x000e2800000e0000 */
[----:B------:R1:W2:Y:S01]  /*0080*/  SHFL.IDX PT, R10, R7, RZ, 0x1f ;  /* 0x00001fff070a7589 */ /* 0x0002a200000e0000 */
[----:B0-----:R-:W-:-:S13]  /*0090*/  ISETP.NE.OR P0, PT, R2, RZ, !P0 ;  /* 0x000000ff0200720c */ /* 0x001fda0004705670 */
[----:B-12---:R-:W-:Y:S05]  /*00a0*/  @P0 BRA `(.L_x_1) ;  /* 0x0000000000200947 */ /* 0x006fea0003800000 */
[----:B------:R-:W-:Y:S02]  /*00b0*/  ULDC.64 UR4, c[0x0][0x198] ;  /* 0x0000660000047ab9 */ /* 0x000fe40000000a00 */
[----:B------:R-:W-:Y:S02]  /*00c0*/  UIADD3 UR6, UP0, UR4, 0xf0, URZ ;  /* 0x000000f004067890 */ /* 0x000fe4000ff1e03f */
[----:B------:R-:W-:Y:S02]  /*00d0*/  UIADD3 UR4, UP1, UR4, 0x1f0, URZ ;  /* 0x000001f004047890 */ /* 0x000fe4000ff3e03f */
[----:B------:R-:W-:Y:S02]  /*00e0*/  UIADD3.X UR7, URZ, UR5, URZ, UP0, !UPT ;  /* 0x000000053f077290 */ /* 0x000fe400087fe43f */
[----:B------:R-:W-:-:S07]  /*00f0*/  UIADD3.X UR5, URZ, UR5, URZ, UP1, !UPT ;  /* 0x000000053f057290 */ /* 0x000fce0008ffe43f */
[----:B------:R0:W-:Y:S02]  /*0100*/  UTMACCTL.PF [UR6] ;  /* 0x00000000060079b9 */ /* 0x0001e40008040000 */
[----:B------:R0:W-:Y:S02]  /*0110*/  UTMACCTL.PF [UR4] ;  /* 0x00000000040079b9 */ /* 0x0001e40008040000 */
[----:B0-----:R-:W-:Y:S01]  /*0120*/  NOP ;  /* 0x0000000000007918 */ /* 0x001fe20000000000 */
.L_x_1:
[----:B------:R-:W-:Y:S05]  /*0130*/  BSYNC B0 ;  /* 0x0000000000007941 */ /* 0x000fea0003800000 */
.L_x_0:
[----:B------:R-:W0:Y:S02]  /*0140*/  SHFL.IDX PT, R8, R0, RZ, 0x1f ;  /* 0x00001fff00087589 */ /* 0x000e2400000e0000 */
[----:B0-----:R-:W-:-:S13]  /*0150*/  ISETP.NE.AND P0, PT, R8, RZ, PT ;  /* 0x000000ff0800720c */ /* 0x001fda0003f05270 */
[----:B------:R-:W-:Y:S05]  /*0160*/  @P0 BRA `(.L_x_2) ;  /* 0x00000000009c0947 */ /* 0x000fea0003800000 */
[----:B------:R-:W-:Y:S01]  /*0170*/  ELECT P0, URZ, PT ;  /* 0x00000000003f782f */ /* 0x000fe20003800000 */
[----:B------:R-:W-:-:S12]  /*0180*/  BSSY B0, `(.L_x_2) ;  /* 0x0000025000007945 */ /* 0x000fd80003800000 */
[----:B------:R-:W-:Y:S05]  /*0190*/  @!P0 BRA `(.L_x_3) ;  /* 0x00000000008c8947 */ /* 0x000fea0003800000 */
[----:B------:R-:W0:Y:S01]  /*01a0*/  S2UR UR8, SR_CgaCtaId ;  /* 0x00000000000879c3 */ /* 0x000e220000008800 */
[----:B------:R-:W-:Y:S01]  /*01b0*/  UMOV UR4, 0x400 ;  /* 0x0000040000047882 */ /* 0x000fe20000000000 */
[----:B------:R-:W-:Y:S01]  /*01c0*/  UMOV UR5, 0x1 ;  /* 0x0000000100057882 */ /* 0x000fe20000000000 */
[----:B------:R-:W-:Y:S02]  /*01d0*/  UMOV UR6, 0x2 ;  /* 0x0000000200067882 */ /* 0x000fe40000000000 */
[----:B------:R-:W-:-:S04]  /*01e0*/  UIADD3 UR6, -UR6, 0x100000, URZ ;  /* 0x0010000006067890 */ /* 0x000fc8000fffe13f */
[----:B------:R-:W-:Y:S02]  /*01f0*/  USHF.L.U32 UR7, UR6, 0xb, URZ ;  /* 0x0000000b06077899 */ /* 0x000fe4000800063f */
[----:B------:R-:W-:Y:S02]  /*0200*/  USHF.L.U32 UR6, UR6, 0x1, URZ ;  /* 0x0000000106067899 */ /* 0x000fe4000800063f */
[----:B0-----:R-:W-:Y:S02]  /*0210*/  ULEA UR8, UR8, UR4, 0x18 ;  /* 0x0000000408087291 */ /* 0x001fe4000f8ec03f */
[----:B------:R-:W-:-:S04]  /*0220*/  UIADD3 UR4, -UR5, 0x100000, URZ ;  /* 0x0010000005047890 */ /* 0x000fc8000fffe13f */
[----:B------:R-:W-:Y:S02]  /*0230*/  USHF.L.U32 UR5, UR4, 0xb, URZ ;  /* 0x0000000b04057899 */ /* 0x000fe4000800063f */
[----:B------:R-:W-:Y:S01]  /*0240*/  USHF.L.U32 UR4, UR4, 0x1, URZ ;  /* 0x0000000104047899 */ /* 0x000fe2000800063f */
[----:B------:R-:W0:Y:S11]  /*0250*/  FENCE.VIEW.ASYNC.S ;  /* 0x00000000000073c6 */ /* 0x000e360000000000 */
[----:B0-----:R0:W1:Y:S01]  /*0260*/  SYNCS.EXCH.64 URZ, [UR8], UR4 ;  /* 0x00000004083f75b2 */ /* 0x0010620008000100 */
[----:B------:R0:W2:Y:S01]  /*0270*/  SYNCS.EXCH.64 URZ, [UR8+0x58], UR6 ;  /* 0x00005806083f75b2 */ /* 0x0000a20008000100 */
[----:B------:R0:W3:Y:S01]  /*0280*/  SYNCS.EXCH.64 URZ, [UR8+0x8], UR4 ;  /* 0x00000804083f75b2 */ /* 0x0000e20008000100 */
[----:B------:R0:W4:Y:S01]  /*0290*/  SYNCS.EXCH.64 URZ, [UR8+0x60], UR6 ;  /* 0x00006006083f75b2 */ /* 0x0001220008000100 */
[----:B------:R0:W0:Y:S01]  /*02a0*/  SYNCS.EXCH.64 URZ, [UR8+0x10], UR4 ;  /* 0x00001004083f75b2 */ /* 0x0000220008000100 */
        /* <DEDUP_REMOVED lines=17> */
[----:B------:R-:W-:Y:S01]  /*03c0*/  NOP ;  /* 0x0000000000007918 */ /* 0x000fe20000000000 */
.L_x_3:
[----:B0-----:R-:W-:Y:S05]  /*03d0*/  BSYNC B0 ;  /* 0x0000000000007941 */ /* 0x001fea0003800000 */
.L_x_2:
[----:B------:R-:W0:Y:S01]  /*03e0*/  SHFL.IDX PT, R9, R0, RZ, 0x1f ;  /* 0x00001fff00097589 */ /* 0x000e2200000e0000 */
[----:B------:R-:W5:Y:S01]  /*03f0*/  S2UR UR12, SR_CTAID.X ;  /* 0x00000000000c79c3 */ /* 0x000f620000002500 */
[----:B------:R-:W-:Y:S02]  /*0400*/  SHF.R.S32.HI R3, RZ, 0x1f, R4 ;  /* 0x0000001fff037819 */ /* 0x000fe40000011404 */
[----:B------:R-:W-:Y:S01]  /*0410*/  ELECT P0, URZ, PT ;  /* 0x00000000003f782f */ /* 0x000fe20003800000 */
[----:B------:R-:W1:Y:S01]  /*0420*/  SHFL.IDX PT, R5, R0, RZ, 0x1f ;  /* 0x00001fff00057589 */ /* 0x000e6200000e0000 */
[----:B------:R-:W-:Y:S02]  /*0430*/  ELECT P1, URZ, PT ;  /* 0x00000000003f782f */ /* 0x000fe40003820000 */
[----:B------:R-:W-:Y:S01]  /*0440*/  LEA.HI R3, R3, R4, RZ, 0x7 ;  /* 0x0000000403037211 */ /* 0x000fe200078f38ff */
[----:B------:R-:W-:Y:S01]  /*0450*/  ULDC UR4, c[0x0][0x150] ;  /* 0x0000540000047ab9 */ /* 0x000fe20000000800 */
[----:B------:R-:W2:Y:S01]  /*0460*/  S2R R6, SR_CTAID.Y ;  /* 0x0000000000067919 */ /* 0x000ea20000002600 */
[----:B------:R-:W-:Y:S01]  /*0470*/  SHF.R.S32.HI R11, RZ, 0x1f, R8 ;  /* 0x0000001fff0b7819 */ /* 0x000fe20000011408 */
[----:B------:R-:W3:Y:S01]  /*0480*/  LDC R21, c[0x0][0x148] ;  /* 0x00005200ff157b82 */ /* 0x000ee20000000800 */
[----:B------:R-:W-:Y:S01]  /*0490*/  LOP3.LUT R3, R3, 0xffffff80, RZ, 0xc0, !PT ;  /* 0xffffff8003037812 */ /* 0x000fe200078ec0ff */
[----:B------:R-:W-:Y:S01]  /*04a0*/  UMOV UR11, 0x80 ;  /* 0x00000080000b7882 */ /* 0x000fe20000000000 */
[----:B------:R-:W-:Y:S01]  /*04b0*/  LEA.HI R11, R11, R8, RZ, 0x2 ;  /* 0x000000080b0b7211 */ /* 0x000fe200078f10ff */
[----:B------:R-:W-:Y:S01]  /*04c0*/  NOP ;  /* 0x0000000000007918 */ /* 0x000fe20000000000 */
[----:B------:R-:W-:Y:S01]  /*04d0*/  NOP ;  /* 0x0000000000007918 */ /* 0x000fe20000000000 */
[----:B------:R-:W-:Y:S01]  /*04e0*/  IMAD.IADD R3, R4, 0x1, -R3 ;  /* 0x0000000104037824 */ /* 0x000fe200078e0a03 */
[----:B------:R-:W-:Y:S01]  /*04f0*/  LOP3.LUT R11, R11, 0x3ffffffc, RZ, 0xc0, !PT ;  /* 0x3ffffffc0b0b7812 */ /* 0x000fe200078ec0ff */
[----:B------:R-:W4:Y:S01]  /*0500*/  LDC R15, c[0x0][0x140] ;  /* 0x00005000ff0f7b82 */ /* 0x000f220000000800 */
[C---:B------:R-:W-:Y:S01]  /*0510*/  VIADD R35, R10.reuse, 0xffffffff ;  /* 0xffffffff0a237836 */ /* 0x040fe20000000000 */
[----:B------:R-:W-:-:S02]  /*0520*/  ISETP.NE.AND P2, PT, R10, RZ, PT ;  /* 0x000000ff0a00720c */ /* 0x000fc40003f45270 */
[----:B------:R-:W-:Y:S01]  /*0530*/  SHF.R.S32.HI R14, RZ, 0x1f, R3 ;  /* 0x0000001fff0e7819 */ /* 0x000fe20000011403 */
[----:B------:R-:W-:Y:S01]  /*0540*/  IMAD.IADD R11, R8, 0x1, -R11 ;  /* 0x00000001080b7824 */ /* 0x000fe200078e0a0b */
[----:B0-----:R-:W-:Y:S02]  /*0550*/  ISETP.NE.OR P0, PT, R9, RZ, !P0 ;  /* 0x000000ff0900720c */ /* 0x001fe40004705670 */
[----:B-----5:R-:W-:Y:S01]  /*0560*/  I2FP.F32.U32 R12, UR12 ;  /* 0x0000000c000c7c45 */ /* 0x020fe20008201000 */
[----:B------:R-:W0:Y:S01]  /*0570*/  LDC R13, c[0x0][0x144] ;  /* 0x00005100ff0d7b82 */ /* 0x000e220000000800 */
[----:B-1----:R-:W-:Y:S02]  /*0580*/  ISETP.NE.OR P1, PT, R5, RZ, !P1 ;  /* 0x000000ff0500720c */ /* 0x002fe40004f25670 */
[----:B------:R-:W-:Y:S01]  /*0590*/  LEA.HI R0, R14, R3, RZ, 0x3 ;  /* 0x000000030e007211 */ /* 0x000fe200078f18ff */
[----:B------:R-:W-:Y:S01]  /*05a0*/  FMUL R12, R12, UR4 ;  /* 0x000000040c0c7c20 */ /* 0x000fe20008400000 */
[----:B------:R-:W-:Y:S01]  /*05b0*/  ULDC UR4, c[0x0][0x154] ;  /* 0x0000550000047ab9 */ /* 0x000fe20000000800 */
[----:B------:R-:W-:-:S02]  /*05c0*/  SHF.R.S32.HI R5, RZ, 0x1f, R2 ;  /* 0x0000001fff057819 */ /* 0x000fc40000011402 */
[--C-:B------:R-:W-:Y:S02]  /*05d0*/  SHF.R.S32.HI R9, RZ, 0x3, R0.reuse ;  /* 0x00000003ff097819 */ /* 0x100fe40000011400 */
[----:B------:R-:W-:Y:S01]  /*05e0*/  VOTEU.ALL UP0, P0 ;  /* 0x00000000003f7886 */ /* 0x000fe20000000000 */
[----:B------:R-:W-:Y:S01]  /*05f0*/  SHF.R.S32.HI R0, RZ, 0x1f, R0 ;  /* 0x0000001fff007819 */ /* 0x000fe20000011400 */
[----:B------:R-:W1:Y:S01]  /*0600*/  F2I.U32.TRUNC.NTZ R12, R12 ;  /* 0x0000000c000c7305 */ /* 0x000e62000020f000 */
[----:B--2---:R-:W-:Y:S01]  /*0610*/  I2FP.F32.U32 R8, R6 ;  /* 0x0000000600087245 */ /* 0x004fe20000201000 */
[----:B------:R-:W-:Y:S01]  /*0620*/  VOTEU.ALL UP1, P1 ;  /* 0x00000000003f7886 */ /* 0x000fe20000820000 */
[----:B------:R-:W2:Y:S01]  /*0630*/  @!UP0 S2UR UR7, SR_CgaCtaId ;  /* 0x00000000000789c3 */ /* 0x000ea20000008800 */
[----:B------:R-:W-:Y:S01]  /*0640*/  LEA.HI R0, R0, R9, RZ, 0x2 ;  /* 0x0000000900007211 */ /* 0x000fe200078f10ff */
[----:B------:R-:W-:Y:S01]  /*0650*/  @!UP0 UMOV UR6, 0x400 ;  /* 0x0000040000068882 */ /* 0x000fe20000000000 */
[----:B------:R-:W-:Y:S01]  /*0660*/  FMUL R8, R8, UR4 ;  /* 0x0000000408087c20 */ /* 0x000fe20008400000 */
[----:B------:R-:W-:Y:S01]  /*0670*/  LEA.HI R5, R5, R2, RZ, 0x2 ;  /* 0x0000000205057211 */ /* 0x000fe200078f10ff */
[----:B------:R-:W-:Y:S01]  /*0680*/  UMOV UR4, 0x20 ;  /* 0x0000002000047882 */ /* 0x000fe20000000000 */
[----:B------:R-:W-:Y:S01]  /*0690*/  LOP3.LUT R0, R0, 0xfffffffc, RZ, 0xc0, !PT ;  /* 0xfffffffc00007812 */ /* 0x000fe200078ec0ff */
[----:B------:R-:W-:-:S04]  /*06a0*/  @!UP0 UIADD3 UR4, -UR4, 0x100000, URZ ;  /* 0x0010000004048890 */ /* 0x000fc8000fffe13f */
[----:B------:R-:W-:Y:S02]  /*06b0*/  @!UP0 USHF.L.U32 UR5, UR4, 0xb, URZ ;  /* 0x0000000b04058899 */ /* 0x000fe4000800063f */
[----:B------:R-:W-:Y:S01]  /*06c0*/  @!UP0 USHF.L.U32 UR4, UR4, 0x1, URZ ;  /* 0x0000000104048899 */ /* 0x000fe2000800063f */
[----:B------:R-:W5:Y:S01]  /*06d0*/  @!UP1 S2UR UR10, SR_CgaCtaId ;  /* 0x00000000000a99c3 */ /* 0x000f620000008800 */
[----:B------:R-:W3:Y:S01]  /*06e0*/  F2I.U32.TRUNC.NTZ R8, R8 ;  /* 0x0000000800087305 */ /* 0x000ee2000020f000 */
[----:B------:R-:W-:Y:S01]  /*06f0*/  LOP3.LUT R5, R5, 0xfffffffc, RZ, 0xc0, !PT ;  /* 0xfffffffc05057812 */ /* 0x000fe200078ec0ff */
[----:B------:R-:W-:Y:S01]  /*0700*/  IMAD.IADD R0, R9, 0x1, -R0 ;  /* 0x0000000109007824 */ /* 0x000fe200078e0a00 */
[----:B------:R-:W-:Y:S01]  /*0710*/  @!UP1 UMOV UR9, 0x400 ;  /* 0x0000040000099882 */ /* 0x000fe20000000000 */
[----:B-1----:R-:W-:Y:S01]  /*0720*/  IMAD.MOV R12, RZ, RZ, -R12 ;  /* 0x000000ffff0c7224 */ /* 0x002fe200078e0a0c */
[----:B------:R-:W-:Y:S01]  /*0730*/  VOTEU.ALL UP2, P1 ;  /* 0x00000000003f7886 */ /* 0x000fe20000840000 */
[----:B------:R-:W-:Y:S01]  /*0740*/  IMAD R0, R11, 0x4, R0 ;  /* 0x000000040b007824 */ /* 0x000fe200078e0200 */
[----:B------:R-:W-:Y:S01]  /*0750*/  VOTEU.ALL UP3, P1 ;  /* 0x00000000003f7886 */ /* 0x000fe20000860000 */
[----:B------:R-:W-:Y:S01]  /*0760*/  IMAD.IADD R5, R2, 0x1, -R5 ;  /* 0x0000000102057824 */ /* 0x000fe200078e0a05 */
[----:B------:R-:W-:Y:S01]  /*0770*/  VOTEU.ALL UP4, P1 ;  /* 0x00000000003f7886 */ /* 0x000fe20000880000 */
[C---:B------:R-:W-:Y:S01]  /*0780*/  IMAD.SHL.U32 R9, R0.reuse, 0x4, RZ ;  /* 0x0000000400097824 */ /* 0x040fe200078e00ff */
[----:B------:R-:W-:Y:S01]  /*0790*/  VOTEU.ALL UP5, P1 ;  /* 0x00000000003f7886 */ /* 0x000fe200008a0000 */
[----:B----4-:R-:W-:Y:S01]  /*07a0*/  ISETP.EQ.U32.AND P3, PT, R15, 0x1, PT ;  /* 0x000000010f00780c */ /* 0x010fe20003f62070 */
[----:B0-----:R-:W-:Y:S01]  /*07b0*/  IMAD R20, R13, R12, UR12 ;  /* 0x0000000c0d147e24 */ /* 0x001fe2000f8e020c */
[----:B------:R-:W-:Y:S01]  /*07c0*/  ISETP.NE.AND P1, PT, R5, 0x3, PT ;  /* 0x000000030500780c */ /* 0x000fe20003f25270 */
[----:B--2---:R-:W-:Y:S01]  /*07d0*/  @!UP0 ULEA UR8, UR7, UR6, 0x18 ;  /* 0x0000000607088291 */ /* 0x004fe2000f8ec03f */
[----:B---3--:R-:W-:Y:S01]  /*07e0*/  IMAD.MOV R24, RZ, RZ, -R8 ;  /* 0x000000ffff187224 */ /* 0x008fe200078e0a08 */
[----:B------:R-:W-:Y:S01]  /*07f0*/  LOP3.LUT R152, R0, 0xc, R9, 0x78, !PT ;  /* 0x0000000c00987812 */ /* 0x000fe200078e7809 */
[----:B------:R-:W-:-:S04]  /*0800*/  @!UP1 UIADD3 UR6, -UR11, 0x100000, URZ ;  /* 0x001000000b069890 */ /* 0x000fc8000fffe13f */
[----:B------:R-:W-:Y:S02]  /*0810*/  @!UP1 USHF.L.U32 UR7, UR6, 0xb, URZ ;  /* 0x0000000b06079899 */ /* 0x000fe4000800063f */
[----:B------:R-:W-:Y:S01]  /*0820*/  @!UP1 USHF.L.U32 UR6, UR6, 0x1, URZ ;  /* 0x0000000106069899 */ /* 0x000fe2000800063f */
[----:B------:R-:W-:Y:S01]  /*0830*/  ISETP.EQ.OR P1, PT, R5, RZ, !P1 ;  /* 0x000000ff0500720c */ /* 0x000fe20004f22670 */
[----:B------:R-:W-:Y:S01]  /*0840*/  IMAD R9, R21, R24, R6 ;  /* 0x0000001815097224 */ /* 0x000fe200078e0206 */
[----:B------:R-:W-:Y:S01]  /*0850*/  VOTEU.ALL UP0, P0 ;  /* 0x00000000003f7886 */ /* 0x000fe20000000000 */
[----:B------:R-:W-:Y:S01]  /*0860*/  ISETP.GE.U32.AND P5, PT, R35, 0x2, PT ;  /* 0x000000022300780c */ /* 0x000fe20003fa6070 */
[----:B-----5:R-:W-:Y:S01]  /*0870*/  @!UP1 ULEA UR9, UR10, UR9, 0x18 ;  /* 0x000000090a099291 */ /* 0x020fe2000f8ec03f */
[----:B------:R-:W-:Y:S01]  /*0880*/  ISETP.EQ.AND P1, PT, R10, RZ, P1 ;  /* 0x000000ff0a00720c */ /* 0x000fe20000f22270 */
[----:B------:R-:W-:Y:S01]  /*0890*/  VOTEU.ALL UP1, P0 ;  /* 0x00000000003f7886 */ /* 0x000fe20000020000 */
[----:B------:R-:W-:Y:S01]  /*08a0*/  LOP3.LUT P0, RZ, R3, 0x7, RZ, 0xc0, !PT ;  /* 0x0000000703ff7812 */ /* 0x000fe2000780c0ff */
[----:B------:R-:W0:Y:S02]  /*08b0*/  FENCE.VIEW.ASYNC.S ;  /* 0x00000000000073c6 */ /* 0x000e240000000000 */
[----:B0-----:R0:W1:Y:S01]  /*08c0*/  @!UP0 SYNCS.EXCH.64 URZ, [UR8+0xe0], UR4 ;  /* 0x0000e004083f85b2 */ /* 0x0010620008000100 */
[----:B------:R-:W-:Y:S01]  /*08d0*/  ISETP.NE.AND P4, PT, R9, R152, PT ;  /* 0x000000980900720c */ /* 0x000fe20003f85270 */
[----:B------:R0:W2:Y:S01]  /*08e0*/  SHFL.IDX PT, R0, R7, RZ, 0x1f ;  /* 0x00001fff07007589 */ /* 0x0000a200000e0000 */
[----:B------:R-:W-:-:S02]  /*08f0*/  ISETP.LT.U32.AND P0, PT, R152, 0x2, !P0 ;  /* 0x000000029800780c */ /* 0x000fc40004701070 */
[----:B------:R-:W-:Y:S02]  /*0900*/  ISETP.EQ.OR P4, PT, R20, RZ, !P4 ;  /* 0x000000ff1400720c */ /* 0x000fe40006782670 */
[----:B------:R-:W-:Y:S02]  /*0910*/  SEL R16, RZ, 0x1, !P1 ;  /* 0x00000001ff107807 */ /* 0x000fe40004800000 */
[----:B------:R-:W-:Y:S02]  /*0920*/  PLOP3.LUT P0, PT, P0, P4, PT, 0x80, 0x0 ;  /* 0x000000000000781c */ /* 0x000fe40000709070 */
[----:B------:R-:W-:Y:S02]  /*0930*/  SEL R16, R16, 0x2, P5 ;  /* 0x0000000210107807 */ /* 0x000fe40002800000 */
[----:B------:R-:W-:Y:S01]  /*0940*/  P2R R155, PR, RZ, 0x1 ;  /* 0x00000001ff9b7803 */ /* 0x000fe20000000000 */
[----:B------:R0:W3:Y:S01]  /*0950*/  @!UP1 SYNCS.EXCH.64 URZ, [UR8+0xe8], UR4 ;  /* 0x0000e804083f95b2 */ /* 0x0000e20008000100 */
[----:B------:R-:W-:Y:S01]  /*0960*/  NOP ;  /* 0x0000000000007918 */ /* 0x000fe20000000000 */
[----:B------:R0:W4:Y:S01]  /*0970*/  @!UP2 SYNCS.EXCH.64 URZ, [UR9+0xc0], UR6 ;  /* 0x0000c006093fa5b2 */ /* 0x0001220008000100 */
[----:B------:R0:W0:Y:S01]  /*0980*/  @!UP3 SYNCS.EXCH.64 URZ, [UR9+0xc8], UR6 ;  /* 0x0000c806093fb5b2 */ /* 0x0000220008000100 */
[----:B------:R0:W0:Y:S01]  /*0990*/  @!UP4 SYNCS.EXCH.64 URZ, [UR9+0xd0], UR6 ;  /* 0x0000d006093fc5b2 */ /* 0x0000220008000100 */
[----:B------:R0:W0:Y:S01]  /*09a0*/  @!UP5 SYNCS.EXCH.64 URZ, [UR9+0xd8], UR6 ;  /* 0x0000d806093fd5b2 */ /* 0x0000220008000100 */
[----:B------:R-:W-:Y:S01]  /*09b0*/  NOP ;  /* 0x0000000000007918 */ /* 0x000fe20000000000 */
[----:B------:R-:W-:Y:S05]  /*09c0*/  @!P3 BRA `(.L_x_4) ;  /* 0x000000000008b947 */ /* 0x000fea0003800000 */
[----:B01-34-:R-:W-:Y:S01]  /*09d0*/  UCGABAR_ARV ;  /* 0x00000000000079c7 */ /* 0x01bfe20008000000 */
[----:B------:R-:W-:Y:S05]  /*09e0*/  BRA `(.L_x_5) ;  /* 0x0000000000047947 */ /* 0x000fea0003800000 */
.L_x_4:
[----:B01-34-:R-:W-:Y:S01]  /*09f0*/  NOP ;  /* 0x0000000000007918 */ /* 0x01bfe20000000000 */
.L_x_5:
[----:B------:R-:W-:Y:S01]  /*0a00*/  ULDC.64 UR4, c[0x0][0x598] ;  /* 0x0001660000047ab9 */ /* 0x000fe20000000a00 */
[----:B------:R-:W-:Y:S01]  /*0a10*/  ULDC.64 UR36, c[0x0][0x208] ;  /* 0x0000820000247ab9 */ /* 0x000fe20000000a00 */
[----:B------:R-:W-:-:S04]  /*0a20*/  ISETP.NE.U32.AND P0, PT, RZ, UR4, PT ;  /* 0x00000004ff007c0c */ /* 0x000fc8000bf05070 */
[----:B------:R-:W-:-:S13]  /*0a30*/  ISETP.NE.AND.EX P0, PT, RZ, UR5, PT, P0 ;  /* 0x00000005ff007c0c */ /* 0x000fda000bf05300 */
[----:B------:R-:W-:Y:S05]  /*0a40*/  @!P0 BRA `(.L_x_6) ;  /* 0x00000000001c8947 */ /* 0x000fea0003800000 */
[----:B------:R-:W0:Y:S02]  /*0a50*/  LDC.64 R8, c[0x0][0x598] ;  /* 0x00016600ff087b82 */ /* 0x000e240000000a00 */
[----:B0-----:R-:W3:Y:S02]  /*0a60*/  LDG.E.64 R8, desc[UR36][R8.64] ;  /* 0x0000002408087981 */ /* 0x001ee4000c1e1b00 */
[----:B---3--:R-:W-:-:S04]  /*0a70*/  ISETP.NE.U32.AND P0, PT, R8, RZ, PT ;  /* 0x000000ff0800720c */ /* 0x008fc80003f05070 */
[----:B------:R-:W-:-:S13]  /*0a80*/  ISETP.NE.AND.EX P0, PT, R9, RZ, PT, P0 ;  /* 0x000000ff0900720c */ /* 0x000fda0003f05300 */
[----:B------:R-:W-:Y:S05]  /*0a90*/  @!P0 BRA `(.L_x_6) ;  /* 0x0000000000088947 */ /* 0x000fea0003800000 */
[----:B------:R0:W5:Y:S01]  /*0aa0*/  LD.E R153, desc[UR36][R8.64] ;  /* 0x0000002408997980 */ /* 0x000162000c101900 */
[----:B------:R-:W-:Y:S05]  /*0ab0*/  BRA `(.L_x_7) ;  /* 0x0000000000247947 */ /* 0x000fea0003800000 */
.L_x_6:
[----:B------:R-:W-:Y:S02]  /*0ac0*/  ULDC.64 UR4, c[0x0][0x588] ;  /* 0x0001620000047ab9 */ /* 0x000fe40000000a00 */
[----:B------:R-:W-:-:S04]  /*0ad0*/  ISETP.NE.U32.AND P0, PT, RZ, UR4, PT ;  /* 0x00000004ff007c0c */ /* 0x000fc8000bf05070 */
[----:B------:R-:W-:-:S13]  /*0ae0*/  ISETP.NE.AND.EX P0, PT, RZ, UR5, PT, P0 ;  /* 0x00000005ff007c0c */ /* 0x000fda000bf05300 */
[----:B------:R-:W-:Y:S05]  /*0af0*/  @!P0 BRA `(.L_x_8) ;  /* 0x00000000000c8947 */ /* 0x000fea0003800000 */
[----:B------:R-:W0:Y:S02]  /*0b00*/  LDC.64 R8, c[0x0][0x588] ;  /* 0x00016200ff087b82 */ /* 0x000e240000000a00 */
[----:B0-----:R1:W5:Y:S01]  /*0b10*/  LDG.E R153, desc[UR36][R8.64] ;  /* 0x0000002408997981 */ /* 0x001362000c1e1900 */
[----:B------:R-:W-:Y:S05]  /*0b20*/  BRA `(.L_x_7) ;  /* 0x0000000000087947 */ /* 0x000fea0003800000 */
.L_x_8:
[----:B------:R-:W-:Y:S02]  /*0b30*/  ULDC UR4, c[0x0][0x580] ;  /* 0x0001600000047ab9 */ /* 0x000fe40000000800 */
[----:B------:R-:W-:-:S07]  /*0b40*/  IMAD.U32 R153, RZ, RZ, UR4 ;  /* 0x00000004ff997e24 */ /* 0x000fce000f8e00ff */
.L_x_7:
[----:B------:R-:W-:Y:S02]  /*0b50*/  ULDC.64 UR4, c[0x0][0x5a0] ;  /* 0x0001680000047ab9 */ /* 0x000fe40000000a00 */
[----:B------:R-:W-:-:S04]  /*0b60*/  ISETP.NE.U32.AND P0, PT, RZ, UR4, PT ;  /* 0x00000004ff007c0c */ /* 0x000fc8000bf05070 */
[----:B------:R-:W-:-:S13]  /*0b70*/  ISETP.NE.AND.EX P0, PT, RZ, UR5, PT, P0 ;  /* 0x00000005ff007c0c */ /* 0x000fda000bf05300 */
[----:B------:R-:W-:Y:S05]  /*0b80*/  @!P0 BRA `(.L_x_9) ;  /* 0x00000000001c8947 */ /* 0x000fea0003800000 */
[----:B01----:R-:W0:Y:S02]  /*0b90*/  LDC.64 R8, c[0x0][0x5a0] ;  /* 0x00016800ff087b82 */ /* 0x003e240000000a00 */
[----:B0-----:R-:W3:Y:S02]  /*0ba0*/  LDG.E.64 R8, desc[UR36][R8.64] ;  /* 0x0000002408087981 */ /* 0x001ee4000c1e1b00 */
[----:B---3--:R-:W-:-:S04]  /*0bb0*/  ISETP.NE.U32.AND P0, PT, R8, RZ, PT ;  /* 0x000000ff0800720c */ /* 0x008fc80003f05070 */
[----:B------:R-:W-:-:S13]  /*0bc0*/  ISETP.NE.AND.EX P0, PT, R9, RZ, PT, P0 ;  /* 0x000000ff0900720c */ /* 0x000fda0003f05300 */
[----:B------:R-:W-:Y:S05]  /*0bd0*/  @!P0 BRA `(.L_x_9) ;  /* 0x0000000000088947 */ /* 0x000fea0003800000 */
[----:B------:R0:W5:Y:S01]  /*0be0*/  LD.E R154, desc[UR36][R8.64] ;  /* 0x00000024089a7980 */ /* 0x000162000c101900 */
[----:B------:R-:W-:Y:S05]  /*0bf0*/  BRA `(.L_x_10) ;  /* 0x0000000000247947 */ /* 0x000fea0003800000 */
.L_x_9:
[----:B------:R-:W-:Y:S02]  /*0c00*/  ULDC.64 UR4, c[0x0][0x590] ;  /* 0x0001640000047ab9 */ /* 0x000fe40000000a00 */
[----:B------:R-:W-:-:S04]  /*0c10*/  ISETP.NE.U32.AND P0, PT, RZ, UR4, PT ;  /* 0x00000004ff007c0c */ /* 0x000fc8000bf05070 */
[----:B------:R-:W-:-:S13]  /*0c20*/  ISETP.NE.AND.EX P0, PT, RZ, UR5, PT, P0 ;  /* 0x00000005ff007c0c */ /* 0x000fda000bf05300 */
[----:B------:R-:W-:Y:S05]  /*0c30*/  @!P0 BRA `(.L_x_11) ;  /* 0x00000000000c8947 */ /* 0x000fea0003800000 */
[----:B01----:R-:W0:Y:S02]  /*0c40*/  LDC.64 R8, c[0x0][0x590] ;  /* 0x00016400ff087b82 */ /* 0x003e240000000a00 */
[----:B0-----:R1:W5:Y:S01]  /*0c50*/  LDG.E R154, desc[UR36][R8.64] ;  /* 0x00000024089a7981 */ /* 0x001362000c1e1900 */
[----:B------:R-:W-:Y:S05]  /*0c60*/  BRA `(.L_x_10) ;  /* 0x0000000000087947 */ /* 0x000fea0003800000 */
.L_x_11:
[----:B------:R-:W-:Y:S02]  /*0c70*/  ULDC UR4, c[0x0][0x584] ;  /* 0x0001610000047ab9 */ /* 0x000fe40000000800 */
[----:B------:R-:W-:-:S07]  /*0c80*/  IMAD.U32 R154, RZ, RZ, UR4 ;  /* 0x00000004ff9a7e24 */ /* 0x000fce000f8e00ff */
.L_x_10:
[----:B------:R-:W3:Y:S01]  /*0c90*/  LDC R2, c[0x0][0x65c] ;  /* 0x00019700ff027b82 */ /* 0x000ee20000000800 */
[----:B------:R-:W-:Y:S01]  /*0ca0*/  ULDC UR6, c[0x0][0x28c] ;  /* 0x0000a30000067ab9 */ /* 0x000fe20000000800 */
[----:B------:R-:W-:Y:S01]  /*0cb0*/  ISETP.NE.AND P0, PT, R10, 0x2, PT ;  /* 0x000000020a00780c */ /* 0x000fe20003f05270 */
[----:B------:R-:W-:Y:S01]  /*0cc0*/  UIADD3 UR6, UR6, 0x1f, URZ ;  /* 0x0000001f06067890 */ /* 0x000fe2000fffe03f */
[----:B01----:R-:W-:Y:S01]  /*0cd0*/  IMAD.U32 R8, RZ, RZ, UR12 ;  /* 0x0000000cff087e24 */ /* 0x003fe2000f8e00ff */
[----:B------:R-:W-:Y:S01]  /*0ce0*/  UMOV UR39, URZ ;  /* 0x0000003f00277c82 */ /* 0x000fe20008000000 */
[----:B------:R-:W-:Y:S01]  /*0cf0*/  IMAD.MOV.U32 R9, RZ, RZ, RZ ;  /* 0x000000ffff097224 */ /* 0x000fe200078e00ff */
[----:B------:R-:W-:Y:S01]  /*0d00*/  USHF.R.S32.HI UR7, URZ, 0x1f, UR6 ;  /* 0x0000001f3f077899 */ /* 0x000fe20008011406 */
[----:B------:R-:W-:Y:S01]  /*0d10*/  UMOV UR38, URZ ;  /* 0x0000003f00267c82 */ /* 0x000fe20008000000 */
[----:B------:R-:W-:Y:S02]  /*0d20*/  ULDC.64 UR8, c[0x0][0x650] ;  /* 0x0001940000087ab9 */ /* 0x000fe40000000a00 */
[----:B------:R-:W-:-:S04]  /*0d30*/  ULEA.HI UR7, UR7, UR6, URZ, 0x5 ;  /* 0x0000000607077291 */ /* 0x000fc8000f8f283f */
[----:B------:R-:W-:Y:S01]  /*0d40*/  USHF.R.S32.HI UR40, URZ, 0x5, UR7 ;  /* 0x000000053f287899 */ /* 0x000fe20008011407 */
[----:B---3--:R-:W-:-:S13]  /*0d50*/  ISETP.NE.AND P1, PT, R2, 0x1, PT ;  /* 0x000000010200780c */ /* 0x008fda0003f25270 */
[----:B------:R-:W0:Y:S01]  /*0d60*/  @P1 LDC R19, c[0x0][0x10] ;  /* 0x00000400ff131b82 */ /* 0x000e220000000800 */
[----:B------:R-:W-:Y:S02]  /*0d70*/  @P1 IMAD.MOV.U32 R7, RZ, RZ, RZ ;  /* 0x000000ffff071224 */ /* 0x000fe400078e00ff */
[----:B------:R-:W-:-:S05]  /*0d80*/  @P1 IMAD.MOV.U32 R17, RZ, RZ, RZ ;  /* 0x000000ffff111224 */ /* 0x000fca00078e00ff */
[----:B------:R-:W1:Y:S01]  /*0d90*/  @!P1 LDC R11, c[0x0][0xc] ;  /* 0x00000300ff0b9b82 */ /* 0x000e620000000800 */
[----:B------:R-:W-:Y:S01]  /*0da0*/  ULDC UR4, c[0x0][0xc] ;  /* 0x0000030000047ab9 */ /* 0x000fe20000000800 */
[----:B------:R-:W-:Y:S02]  /*0db0*/  ULDC UR5, c[0x0][0x10] ;  /* 0x0000040000057ab9 */ /* 0x000fe40000000800 */
[----:B------:R-:W-:-:S04]  /*0dc0*/  UIMAD.WIDE.U32 UR4, UR4, UR5, URZ ;  /* 0x00000005040472a5 */ /* 0x000fc8000f8e003f */
[----:B------:R-:W3:Y:S01]  /*0dd0*/  LDC R2, c[0x0][0x14] ;  /* 0x00000500ff027b82 */ /* 0x000ee20000000800 */
[----:B0-----:R-:W-:-:S04]  /*0de0*/  @P1 IMAD.WIDE.U32 R18, R19, UR12, R6 ;  /* 0x0000000c13121c25 */ /* 0x001fc8000f8e0006 */
[----:B------:R-:W-:Y:S02]  /*0df0*/  @P1 IMAD.IADD R17, R19, 0x1, R17 ;  /* 0x0000000113111824 */ /* 0x000fe400078e0211 */
[----:B-1----:R-:W-:-:S04]  /*0e00*/  @!P1 IMAD.WIDE.U32 R8, R6, R11, R8 ;  /* 0x0000000b06089225 */ /* 0x002fc800078e0008 */
[----:B------:R-:W-:Y:S02]  /*0e10*/  @!P1 IMAD.MOV.U32 R18, RZ, RZ, R8 ;  /* 0x000000ffff129224 */ /* 0x000fe400078e0008 */
[----:B------:R-:W-:Y:S02]  /*0e20*/  @!P1 IMAD.MOV.U32 R17, RZ, RZ, R9 ;  /* 0x000000ffff119224 */ /* 0x000fe400078e0009 */
[----:B---3--:R-:W-:-:S04]  /*0e30*/  IMAD.WIDE.U32 R12, R2, UR4, RZ ;  /* 0x00000004020c7c25 */ /* 0x008fc8000f8e00ff */
[----:B------:R-:W-:Y:S01]  /*0e40*/  IMAD R23, R2, UR5, RZ ;  /* 0x0000000502177c24 */ /* 0x000fe2000f8e02ff */
[----:B------:R0:W-:Y:S03]  /*0e50*/  STL.64 [R1], R12 ;  /* 0x0000000c01007387 */ /* 0x0001e60000100a00 */
[----:B------:R-:W-:Y:S01]  /*0e60*/  IMAD.IADD R23, R13, 0x1, R23 ;  /* 0x000000010d177824 */ /* 0x000fe200078e0217 */
[----:B------:R-:W-:Y:S06]  /*0e70*/  @P0 BRA `(.L_x_12) ;  /* 0x0000000000200947 */ /* 0x000fec0003800000 */
[----:B------:R-:W-:Y:S01]  /*0e80*/  UISETP.GE.U32.AND UP0, UPT, UR40, 0xb, UPT ;  /* 0x0000000b2800788c */ /* 0x000fe2000bf06070 */
[----:B------:R-:W-:Y:S01]  /*0e90*/  IADD3 R18, P0, R18, R12, RZ ;  /* 0x0000000c12127210 */ /* 0x000fe20007f1e0ff */
[----:B------:R-:W-:Y:S01]  /*0ea0*/  UIMAD.WIDE.U32 UR4, UR40, -0x45d1745d, URZ ;  /* 0xba2e8ba3280478a5 */ /* 0x000fe2000f8e003f */
[----:B------:R-:W-:-:S03]  /*0eb0*/  UMOV UR38, URZ ;  /* 0x0000003f00267c82 */ /* 0x000fc60008000000 */
[----:B------:R-:W-:Y:S01]  /*0ec0*/  USHF.R.U32.HI UR4, URZ, 0x3, UR5 ;  /* 0x000000033f047899 */ /* 0x000fe20008011605 */
[----:B------:R-:W-:-:S03]  /*0ed0*/  IMAD.X R17, R23, 0x1, R17, P0 ;  /* 0x0000000117117824 */ /* 0x000fc600000e0611 */
[----:B------:R-:W-:Y:S02]  /*0ee0*/  UIMAD UR39, UR4, -0xb, UR40 ;  /* 0xfffffff5042778a4 */ /* 0x000fe4000f8e0228 */
[----:B------:R-:W-:-:S12]  /*0ef0*/  @UP0 ULOP3.LUT UR38, UR4, 0x1, URZ, 0xc0, !UPT ;  /* 0x0000000104260892 */ /* 0x000fd8000f8ec03f */
.L_x_12:
[----:B------:R-:W-:Y:S01]  /*0f00*/  ISETP.GE.U32.AND P0, PT, R18, UR8, PT ;  /* 0x0000000812007c0c */ /* 0x000fe2000bf06070 */
[----:B------:R-:W-:Y:S01]  /*0f10*/  IMAD.MOV.U32 R19, RZ, RZ, -0x1 ;  /* 0xffffffffff137424 */ /* 0x000fe200078e00ff */
[----:B------:R-:W-:Y:S01]  /*0f20*/  PRMT R8, RZ, 0x7610, R8 ;  /* 0x00007610ff087816 */ /* 0x000fe20000000008 */
[----:B------:R-:W-:Y:S01]  /*0f30*/  IMAD.MOV.U32 R22, RZ, RZ, -0x1 ;  /* 0xffffffffff167424 */ /* 0x000fe200078e00ff */
[----:B------:R-:W-:Y:S01]  /*0f40*/  ISETP.GE.U32.AND.EX P0, PT, R17, UR9, PT, P0 ;  /* 0x0000000911007c0c */ /* 0x000fe2000bf06100 */
[----:B------:R-:W-:-:S12]  /*0f50*/  IMAD.MOV.U32 R2, RZ, RZ, -0x1 ;  /* 0xffffffffff027424 */ /* 0x000fd800078e00ff */
[----:B------:R-:W-:Y:S05]  /*0f60*/  @P0 BRA `(.L_x_13) ;  /* 0x00000004002c0947 */ /* 0x000fea0003800000 */
[----:B------:R-:W1:Y:S01]  /*0f70*/  LDC.64 R26, c[0x0][0x628] ;  /* 0x00018a00ff1a7b82 */ /* 0x000e620000000a00 */
[----:B------:R-:W-:Y:S02]  /*0f80*/  IMAD.MOV.U32 R8, RZ, RZ, R18 ;  /* 0x000000ffff087224 */ /* 0x000fe400078e0012 */
[----:B------:R-:W-:-:S05]  /*0f90*/  IMAD.MOV.U32 R9, RZ, RZ, R17 ;  /* 0x000000ffff097224 */ /* 0x000fca00078e0011 */
[----:B------:R-:W3:Y:S08]  /*0fa0*/  LDC R2, c[0x0][0x630] ;  /* 0x00018c00ff027b82 */ /* 0x000ef00000000800 */
[----:B------:R-:W4:Y:S01]  /*0fb0*/  LDC.64 R28, c[0x0][0x620] ;  /* 0x00018800ff1c7b82 */ /* 0x000f220000000a00 */
[----:B-1----:R-:W-:-:S04]  /*0fc0*/  ISETP.NE.U32.AND P0, PT, R26, RZ, PT ;  /* 0x000000ff1a00720c */ /* 0x002fc80003f05070 */
[----:B------:R-:W-:-:S13]  /*0fd0*/  ISETP.NE.AND.EX P0, PT, R27, RZ, PT, P0 ;  /* 0x000000ff1b00720c */ /* 0x000fda0003f05300 */
[----:B---34-:R-:W-:Y:S05]  /*0fe0*/  @!P0 BRA `(.L_x_14) ;  /* 0x0000000000288947 */ /* 0x018fea0003800000 */
[----:B0-----:R-:W0:Y:S02]  /*0ff0*/  LDC R13, c[0x0][0x634] ;  /* 0x00018d00ff0d7b82 */ /* 0x001e240000000800 */
[----:B0-----:R-:W-:-:S05]  /*1000*/  IADD3 R13, P0, R18, R13, RZ ;  /* 0x0000000d120d7210 */ /* 0x001fca0007f1e0ff */
[----:B------:R-:W-:-:S04]  /*1010*/  IMAD.X R15, RZ, RZ, R17, P0 ;  /* 0x000000ffff0f7224 */ /* 0x000fc800000e0611 */
[----:B------:R-:W-:-:S04]  /*1020*/  IMAD.WIDE.U32 R8, R15, R26, RZ ;  /* 0x0000001a0f087225 */ /* 0x000fc800078e00ff */
[----:B------:R-:W-:-:S04]  /*1030*/  IMAD.WIDE.U32 R10, P0, R13, R27, R8 ;  /* 0x0000001b0d0a7225 */ /* 0x000fc80007800008 */
[----:B------:R-:W-:-:S04]  /*1040*/  IMAD.WIDE.U32 R8, R13, R26, RZ ;  /* 0x0000001a0d087225 */ /* 0x000fc800078e00ff */
[----:B------:R-:W-:Y:S01]  /*1050*/  IMAD.X R13, RZ, RZ, RZ, P0 ;  /* 0x000000ffff0d7224 */ /* 0x000fe200000e06ff */
[----:B------:R-:W-:Y:S01]  /*1060*/  IADD3 RZ, P0, R9, R10, RZ ;  /* 0x0000000a09ff7210 */ /* 0x000fe20007f1e0ff */
[----:B------:R-:W-:-:S04]  /*1070*/  IMAD.MOV.U32 R12, RZ, RZ, R11 ;  /* 0x000000ffff0c7224 */ /* 0x000fc800078e000b */
[----:B------:R-:W-:-:S08]  /*1080*/  IMAD.WIDE.U32.X R8, R15, R27, R12, P0 ;  /* 0x0000001b0f087225 */ /* 0x000fd000000e040c */
.L_x_14:
[----:B------:R-:W1:Y:S01]  /*1090*/  LDC.64 R32, c[0x0][0x640] ;  /* 0x00019000ff207b82 */ /* 0x000e620000000a00 */
[-C--:B------:R-:W-:Y:S01]  /*10a0*/  SHF.R.U64 R30, R8, R2.reuse, R9 ;  /* 0x00000002081e7219 */ /* 0x080fe20000001209 */
[----:B------:R-:W-:Y:S01]  /*10b0*/  IMAD.MOV.U32 R19, RZ, RZ, R17 ;  /* 0x000000ffff137224 */ /* 0x000fe200078e0011 */
[----:B------:R-:W-:Y:S02]  /*10c0*/  SHF.R.U32.HI R2, RZ, R2, R9 ;  /* 0x00000002ff027219 */ /* 0x000fe40000011609 */
[----:B------:R-:W-:-:S03]  /*10d0*/  IADD3 R11, P0, RZ, -R30, RZ ;  /* 0x8000001eff0b7210 */ /* 0x000fc60007f1e0ff */
[----:B------:R-:W3:Y:S02]  /*10e0*/  LDC R10, c[0x0][0x618] ;  /* 0x00018600ff0a7b82 */ /* 0x000ee40000000800 */
[----:B------:R-:W-:-:S04]  /*10f0*/  IMAD.X R9, RZ, RZ, ~R2, P0 ;  /* 0x000000ffff097224 */ /* 0x000fc800000e0e02 */
[-C--:B------:R-:W-:Y:S02]  /*1100*/  IMAD R2, R9, R28.reuse, RZ ;  /* 0x0000001c09027224 */ /* 0x080fe400078e02ff */
[----:B0-----:R-:W0:Y:S01]  /*1110*/  LDC R13, c[0x0][0x608] ;  /* 0x00018200ff0d7b82 */ /* 0x001e220000000800 */
[----:B------:R-:W-:-:S04]  /*1120*/  IMAD.WIDE.U32 R8, R11, R28, R18 ;  /* 0x0000001c0b087225 */ /* 0x000fc800078e0012 */
[----:B------:R-:W-:Y:S02]  /*1130*/  IMAD R11, R11, R29, R2 ;  /* 0x0000001d0b0b7224 */ /* 0x000fe400078e0202 */
[----:B------:R-:W-:Y:S01]  /*1140*/  IMAD.MOV.U32 R2, RZ, RZ, -0x1 ;  /* 0xffffffffff027424 */ /* 0x000fe200078e00ff */
[----:B------:R-:W4:Y:S01]  /*1150*/  LDC R31, c[0x0][0x658] ;  /* 0x00019600ff1f7b82 */ /* 0x000f220000000800 */
[----:B------:R-:W-:Y:S01]  /*1160*/  IMAD.IADD R9, R9, 0x1, R11 ;  /* 0x0000000109097824 */ /* 0x000fe200078e020b */
[----:B-1----:R-:W-:Y:S01]  /*1170*/  ISETP.NE.U32.AND P0, PT, R32, RZ, PT ;  /* 0x000000ff2000720c */ /* 0x002fe20003f05070 */
[----:B------:R-:W-:-:S03]  /*1180*/  IMAD.MOV.U32 R28, RZ, RZ, 0x1 ;  /* 0x00000001ff1c7424 */ /* 0x000fc600078e00ff */
[----:B------:R-:W-:Y:S02]  /*1190*/  ISETP.NE.AND.EX P0, PT, R33, RZ, PT, P0 ;  /* 0x000000ff2100720c */ /* 0x000fe40003f05300 */
[----:B------:R-:W1:Y:S01]  /*11a0*/  LDC R27, c[0x0][0x600] ;  /* 0x00018000ff1b7b82 */ /* 0x000e620000000800 */
[-CC-:B---3--:R-:W-:Y:S02]  /*11b0*/  SHF.R.U64 R25, R8, R10.reuse, R9.reuse ;  /* 0x0000000a08197219 */ /* 0x188fe40000001209 */
[----:B------:R-:W-:-:S05]  /*11c0*/  SHF.R.U32.HI R8, RZ, R10, R9 ;  /* 0x0000000aff087219 */ /* 0x000fca0000011609 */
[----:B------:R-:W3:Y:S01]  /*11d0*/  LDC R22, c[0x0][0x648] ;  /* 0x00019200ff167b82 */ /* 0x000ee20000000800 */
[-CC-:B0-----:R-:W-:Y:S02]  /*11e0*/  SHF.R.U64 R34, R25, R13.reuse, R8.reuse ;  /* 0x0000000d19227219 */ /* 0x181fe40000001208 */
[----:B------:R-:W-:-:S05]  /*11f0*/  SHF.R.U32.HI R8, RZ, R13, R8 ;  /* 0x0000000dff087219 */ /* 0x000fca0000011608 */
[----:B------:R-:W0:Y:S01]  /*1200*/  LDC R26, c[0x0][0x638] ;  /* 0x00018e00ff1a7b82 */ /* 0x000e220000000800 */
[-CC-:B----4-:R-:W-:Y:S02]  /*1210*/  SHF.R.U64 R36, R34, R31.reuse, R8.reuse ;  /* 0x0000001f22247219 */ /* 0x190fe40000001208 */
[-C--:B------:R-:W-:Y:S02]  /*1220*/  SHF.L.U32 R2, R2, R31.reuse, RZ ;  /* 0x0000001f02027219 */ /* 0x080fe400000006ff */
[----:B------:R-:W-:Y:S01]  /*1230*/  SHF.R.U32.HI R9, RZ, R31, R8 ;  /* 0x0000001fff097219 */ /* 0x000fe20000011608 */
[----:B------:R-:W-:Y:S01]  /*1240*/  IMAD.MOV.U32 R8, RZ, RZ, R36 ;  /* 0x000000ffff087224 */ /* 0x000fe200078e0024 */
[----:B------:R-:W-:Y:S01]  /*1250*/  LOP3.LUT R15, RZ, R2, RZ, 0x33, !PT ;  /* 0x00000002ff0f7212 */ /* 0x000fe200078e33ff */
[----:B------:R-:W4:Y:S01]  /*1260*/  LDC R29, c[0x0][0x610] ;  /* 0x00018400ff1d7b82 */ /* 0x000f220000000800 */
[----:B------:R-:W-:Y:S05]  /*1270*/  @!P0 BRA `(.L_x_15) ;  /* 0x0000000000288947 */ /* 0x000fea0003800000 */
[----:B------:R-:W2:Y:S02]  /*1280*/  LDC R13, c[0x0][0x64c] ;  /* 0x00019300ff0d7b82 */ /* 0x000ea40000000800 */
[----:B--2---:R-:W-:-:S05]  /*1290*/  IADD3 R13, P0, R36, R13, RZ ;  /* 0x0000000d240d7210 */ /* 0x004fca0007f1e0ff */
        /* <DEDUP_REMOVED lines=8> */
.L_x_15:
[----:B---3--:R-:W-:Y:S01]  /*1320*/  SHF.R.U64 R7, R8, R22, R9 ;  /* 0x0000001608077219 */ /* 0x008fe20000001209 */
[----:B-1----:R-:W-:Y:S01]  /*1330*/  VIADD R8, R27, 0xffffffff ;  /* 0xffffffff1b087836 */ /* 0x002fe20000000000 */
[----:B------:R-:W-:Y:S01]  /*1340*/  SHF.L.U32 R2, R28, R31, RZ ;  /* 0x0000001f1c027219 */ /* 0x000fe200000006ff */
[----:B------:R-:W-:Y:S01]  /*1350*/  @P1 IMAD R20, R21, R24, R6 ;  /* 0x0000001815141224 */ /* 0x000fe200078e0206 */
[----:B------:R-:W-:Y:S01]  /*1360*/  LOP3.LUT R15, R34, R15, RZ, 0xc0, !PT ;  /* 0x0000000f220f7212 */ /* 0x000fe200078ec0ff */
[----:B------:R-:W-:Y:S01]  /*1370*/  IMAD.MOV R9, RZ, RZ, -R7 ;  /* 0x000000ffff097224 */ /* 0x000fe200078e0a07 */
[----:B------:R-:W-:Y:S01]  /*1380*/  LOP3.LUT R8, R25, R8, RZ, 0xc0, !PT ;  /* 0x0000000819087212 */ /* 0x000fe200078ec0ff */
[----:B------:R-:W-:Y:S02]  /*1390*/  IMAD.MOV.U32 R6, RZ, RZ, 0x1 ;  /* 0x00000001ff067424 */ /* 0x000fe400078e00ff */
[----:B------:R-:W-:Y:S02]  /*13a0*/  IMAD R15, R2, R7, R15 ;  /* 0x00000007020f7224 */ /* 0x000fe400078e020f */
[----:B0-----:R-:W-:-:S02]  /*13b0*/  IMAD R2, R9, R26, R36 ;  /* 0x0000001a09027224 */ /* 0x001fc400078e0224 */
[----:B----4-:R-:W-:Y:S02]  /*13c0*/  IMAD R19, R15, R29, R20 ;  /* 0x0000001d0f137224 */ /* 0x010fe400078e0214 */
[--C-:B------:R-:W-:Y:S01]  /*13d0*/  IMAD R2, R2, R27, R8.reuse ;  /* 0x0000001b02027224 */ /* 0x100fe200078e0208 */
[----:B------:R-:W-:-:S04]  /*13e0*/  PRMT R8, R6, 0x7610, R8 ;  /* 0x0000761006087816 */ /* 0x000fc80000000008 */
[----:B------:R-:W-:Y:S02]  /*13f0*/  SEL R22, R2, R19, !P1 ;  /* 0x0000001302167207 */ /* 0x000fe40004800000 */
[----:B------:R-:W-:Y:S01]  /*1400*/  SEL R19, R19, R2, !P1 ;  /* 0x0000000213137207 */ /* 0x000fe20004800000 */
[----:B------:R-:W-:-:S07]  /*1410*/  IMAD.MOV.U32 R2, RZ, RZ, R30 ;  /* 0x000000ffff027224 */ /* 0x000fce00078e001e */
.L_x_13:
[----:B------:R-:W-:Y:S05]  /*1420*/  @!P3 BRA `(.L_x_16) ;  /* 0x00000000000cb947 */ /* 0x000fea0003800000 */
[----:B------:R-:W-:Y:S01]  /*1430*/  UCGABAR_WAIT ;  /* 0x0000000000007dc7 */ /* 0x000fe20008000000 */
[----:B------:R-:W-:Y:S01]  /*1440*/  CCTL.IVALL ;  /* 0x00000000ff00798f */ /* 0x000fe20002000000 */
[----:B------:R-:W-:Y:S05]  /*1450*/  BRA `(.L_x_17) ;  /* 0x0000000000047947 */ /* 0x000fea0003800000 */
.L_x_16:
[----:B------:R-:W-:Y:S06]  /*1460*/  BAR.SYNC.DEFER_BLOCKING 0x0 ;  /* 0x0000000000007b1d */ /* 0x000fec0000010000 */
.L_x_17:
[----:B------:R-:W-:Y:S05]  /*1470*/  @!P2 BRA `(.L_x_18) ;  /* 0x0000008c00fca947 */ /* 0x000fea0003800000 */
[----:B------:R-:W-:-:S13]  /*1480*/  ISETP.GT.U32.AND P0, PT, R35, 0x1, PT ;  /* 0x000000012300780c */ /* 0x000fda0003f04070 */
[----:B------:R-:W-:Y:S05]  /*1490*/  @P0 EXIT ;  /* 0x000000000000094d */ /* 0x000fea0003800000 */
.L_x_19:
[----:B------:R-:W-:-:S08]  /*14a0*/  NOP ;  /* 0x0000000000007918 */ /* 0x000fd00000000000 */
[----:B------:R-:W1:Y:S02]  /*14b0*/  USETMAXREG.TRY_ALLOC.CTAPOOL UP0, 0xe8 ;  /* 0x000000e8000079c8 */ /* 0x000e640008000600 */
[----:B-1----:R-:W-:-:S13]  /*14c0*/  PLOP3.LUT P0, PT, PT, PT, UP0, 0x80, 0x0 ;  /* 0x000000000000781c */ /* 0x002fda0003f0f008 */
[----:B------:R-:W-:Y:S05]  /*14d0*/  @!P0 BRA `(.L_x_19) ;  /* 0xfffffffc00f08947 */ /* 0x000fea000383ffff */
[----:B------:R-:W-:-:S13]  /*14e0*/  LOP3.LUT P0, RZ, R8, 0xff, RZ, 0xc0, !PT ;  /* 0x000000ff08ff7812 */ /* 0x000fda000780c0ff */
[----:B------:R-:W-:Y:S05]  /*14f0*/  @!P0 EXIT ;  /* 0x000000000000894d */ /* 0x000fea0003800000 */
[----:B------:R-:W1:Y:S01]  /*1500*/  S2UR UR4, SR_CgaCtaId ;  /* 0x00000000000479c3 */ /* 0x000e620000008800 */
[----:B--2---:R-:W-:Y:S01]  /*1510*/  VIADD R0, R0, 0xffffffff ;  /* 0xffffffff00007836 */ /* 0x004fe20000000000 */
[CC--:B------:R-:W-:Y:S01]  /*1520*/  LEA.HI R4, R14.reuse, R3.reuse, RZ, 0x2 ;  /* 0x000000030e047211 */ /* 0x0c0fe200078f10ff */
[----:B------:R-:W-:Y:S01]  /*1530*/  UMOV UR41, 0x400 ;  /* 0x0000040000297882 */ /* 0x000fe20000000000 */
[----:B------:R-:W-:Y:S01]  /*1540*/  LEA.HI R14, R14, R3, RZ, 0x5 ;  /* 0x000000030e0e7211 */ /* 0x000fe200078f28ff */
[----:B------:R-:W-:Y:S01]  /*1550*/  UISETP.LT.AND UP0, UPT, UR40, 0x1, UPT ;  /* 0x000000012800788c */ /* 0x000fe2000bf01270 */
[----:B------:R-:W-:Y:S01]  /*1560*/  R2UR UR42, R0 ;  /* 0x00000000002a72ca */ /* 0x000fe200000e0000 */
[----:B------:R-:W-:Y:S01]  /*1570*/  USHF.L.U32 UR44, UR40, 0x1, URZ ;  /* 0x00000001282c7899 */ /* 0x000fe2000800063f */
[--C-:B------:R-:W-:Y:S01]  /*1580*/  SHF.R.S32.HI R156, RZ, 0x2, R4.reuse ;  /* 0x00000002ff9c7819 */ /* 0x100fe20000011404 */
[----:B------:R-:W-:Y:S01]  /*1590*/  USEL UR43, UR40, 0x1, UP0 ;  /* 0x00000001282b7887 */ /* 0x000fe20008000000 */
[----:B------:R-:W-:-:S02]  /*15a0*/  SHF.R.S32.HI R5, RZ, 0x1f, R4 ;  /* 0x0000001fff057819 */ /* 0x000fc40000011404 */
[----:B------:R-:W-:Y:S01]  /*15b0*/  LOP3.LUT R158, R4, 0xfffffffc, RZ, 0xc0, !PT ;  /* 0xfffffffc049e7812 */ /* 0x000fe200078ec0ff */
[----:B------:R-:W-:Y:S01]  /*15c0*/  UIADD3 UR43, -UR43, UR40, URZ ;  /* 0x000000282b2b7290 */ /* 0x000fe2000fffe13f */
[----:B------:R-:W-:Y:S02]  /*15d0*/  LEA.HI R5, R5, R156, RZ, 0x3 ;  /* 0x0000009c05057211 */ /* 0x000fe400078f18ff */
[----:B------:R-:W-:Y:S01]  /*15e0*/  ISETP.NE.AND P0, PT, R0, RZ, PT ;  /* 0x000000ff0000720c */ /* 0x000fe20003f05270 */
[----:B------:R-:W-:Y:S01]  /*15f0*/  IMAD.IADD R158, R3, 0x1, -R158 ;  /* 0x00000001039e7824 */ /* 0x000fe200078e0a9e */
[----:B------:R-:W-:Y:S01]  /*1600*/  LOP3.LUT R5, R5, 0xfffffff8, RZ, 0xc0, !PT ;  /* 0xfffffff805057812 */ /* 0x000fe200078ec0ff */
[----:B------:R-:W-:Y:S01]  /*1610*/  USHF.L.U32 UR42, UR42, 0x3, URZ ;  /* 0x000000032a2a7899 */ /* 0x000fe2000800063f */
[----:B------:R-:W-:Y:S02]  /*1620*/  LOP3.LUT R174, R16, 0x1, RZ, 0xfc, !PT ;  /* 0x0000000110ae7812 */ /* 0x000fe400078efcff */
[----:B------:R-:W-:Y:S01]  /*1630*/  SEL R175, RZ, 0x1, P0 ;  /* 0x00000001ffaf7807 */ /* 0x000fe20000000000 */
[----:B------:R-:W-:Y:S01]  /*1640*/  IMAD.IADD R156, R156, 0x1, -R5 ;  /* 0x000000019c9c7824 */ /* 0x000fe200078e0a05 */
[----:B-1----:R-:W-:Y:S01]  /*1650*/  ULEA UR41, UR4, UR41, 0x18 ;  /* 0x0000002904297291 */ /* 0x002fe2000f8ec03f */
[----:B------:R-:W-:Y:S01]  /*1660*/  SHF.R.S32.HI R5, RZ, 0x5, R14 ;  /* 0x00000005ff057819 */ /* 0x000fe2000001140e */
[----:B------:R-:W-:Y:S01]  /*1670*/  IMAD.U32 R160, RZ, RZ, UR42 ;  /* 0x0000002affa07e24 */ /* 0x000fe2000f8e00ff */
[----:B------:R-:W-:Y:S01]  /*1680*/  ULDC UR4, c[0x0][0x284] ;  /* 0x0000a10000047ab9 */ /* 0x000fe20000000800 */
[----:B------:R-:W-:Y:S01]  /*1690*/  UIADD3 UR45, UR41, 0xc0, URZ ;  /* 0x000000c0292d7890 */ /* 0x000fe2000fffe03f */
[--C-:B------:R-:W-:Y:S01]  /*16a0*/  SHF.R.S32.HI R157, RZ, 0x1f, R156.reuse ;  /* 0x0000001fff9d7819 */ /* 0x100fe2000001149c */
[----:B------:R-:W-:Y:S01]  /*16b0*/  IMAD R163, R5, -0x10, -R156 ;  /* 0xfffffff005a37824 */ /* 0x000fe200078e0a9c */
[----:B------:R-:W-:-:S02]  /*16c0*/  LOP3.LUT R162, R160, 0x8, RZ, 0xc0, !PT ;  /* 0x00000008a0a27812 */ /* 0x000fc400078ec0ff */
[----:B------:R-:W-:Y:S01]  /*16d0*/  LOP3.LUT R160, R160, 0x8, RZ, 0xc, !PT ;  /* 0x00000008a0a07812 */ /* 0x000fe200078e0cff */
[----:B------:R-:W-:Y:S01]  /*16e0*/  IMAD.U32 R159, RZ, RZ, UR45 ;  /* 0x0000002dff9f7e24 */ /* 0x000fe2000f8e00ff */
[----:B------:R-:W-:Y:S01]  /*16f0*/  LOP3.LUT R162, R162, 0x18, RZ, 0x3c, !PT ;  /* 0x00000018a2a27812 */ /* 0x000fe200078e3cff */
[----:B------:R-:W-:-:S04]  /*1700*/  IMAD.WIDE R156, R5, 0x10, R156 ;  /* 0x00000010059c7825 */ /* 0x000fc800078e029c */
[----:B------:R-:W-:Y:S02]  /*1710*/  VIADD R161, R159, UR42 ;  /* 0x0000002a9fa17c36 */ /* 0x000fe40008000000 */
[----:B------:R-:W-:-:S07]  /*1720*/  VIADD R163, R163, UR4 ;  /* 0x00000004a3a37c36 */ /* 0x000fce0008000000 */
.L_x_295:
[----:B------:R-:W-:Y:S01]  /*1730*/  SHF.L.U32 R0, R175, 0x1f, RZ ;  /* 0x0000001faf007819 */ /* 0x000fe200000006ff */
[----:B------:R-:W-:Y:S02]  /*1740*/  ULDC UR4, c[0x0][0x28c] ;  /* 0x0000a30000047ab9 */ /* 0x000fe40000000800 */
[----:B------:R-:W-:Y:S01]  /*1750*/  ISETP.LT.AND P1, PT, RZ, UR4, PT ;  /* 0x00000004ff007c0c */ /* 0x000fe2000bf21270 */
[----:B------:R-:W1:Y:S02]  /*1760*/  SYNCS.PHASECHK.TRANS64.TRYWAIT P0, [R159+UR42], R0 ;  /* 0x000000009f0075a7 */ /* 0x000e64000800016a */
[----:B-1-34-:R-:W-:Y:S10]  /*1770*/  @!P0 BRA `(.L_x_20) ;  /* 0x000000a0004c8947 */ /* 0x01aff40003800000 */
.L_x_324:
[----:B------:R-:W-:Y:S05]  /*1780*/  @P1 BRA `(.L_x_21) ;  /* 0x0000000000401947 */ /* 0x000fea0003800000 */
[----:B-1----:R-:W-:Y:S01]  /*1790*/  MOV R0, 0x0 ;  /* 0x0000000000007802 */ /* 0x002fe20000000f00 */
[----:B------:R-:W-:Y:S01]  /*17a0*/  ULDC.64 UR4, c[0x4][0x68] ;  /* 0x01001a0000047ab9 */ /* 0x000fe20000000a00 */
[----:B------:R-:W-:Y:S01]  /*17b0*/  ULDC.64 UR6, c[0x4][0x8] ;  /* 0x0100020000067ab9 */ /* 0x000fe20000000a00 */
[----:B------:R-:W-:Y:S01]  /*17c0*/  IMAD.U32 R4, RZ, RZ, UR4 ;  /* 0x00000004ff047e24 */ /* 0x000fe2000f8e00ff */
[----:B------:R1:W2:Y:S01]  /*17d0*/  LDC.64 R14, c[0x4][R0] ;  /* 0x01000000000e7b82 */ /* 0x0002a20000000a00 */
[----:B------:R-:W-:Y:S01]  /*17e0*/  IMAD.U32 R5, RZ, RZ, UR5 ;  /* 0x00000005ff057e24 */ /* 0x000fe2000f8e00ff */
[----:B------:R-:W-:Y:S01]  /*17f0*/  ULDC.64 UR4, c[0x4][0x70] ;  /* 0x01001c0000047ab9 */ /* 0x000fe20000000a00 */
[----:B------:R-:W-:Y:S02]  /*1800*/  IMAD.U32 R10, RZ, RZ, UR6 ;  /* 0x00000006ff0a7e24 */ /* 0x000fe4000f8e00ff */
[----:B------:R-:W-:Y:S02]  /*1810*/  IMAD.U32 R6, RZ, RZ, UR4 ;  /* 0x00000004ff067e24 */ /* 0x000fe4000f8e00ff */
[----:B------:R-:W-:-:S02]  /*1820*/  IMAD.U32 R7, RZ, RZ, UR5 ;  /* 0x00000005ff077e24 */ /* 0x000fc4000f8e00ff */
[----:B------:R-:W-:Y:S02]  /*1830*/  IMAD.U32 R11, RZ, RZ, UR7 ;  /* 0x00000007ff0b7e24 */ /* 0x000fe4000f8e00ff */
[----:B------:R-:W-:Y:S02]  /*1840*/  IMAD.MOV.U32 R8, RZ, RZ, 0x1e1 ;  /* 0x000001e1ff087424 */ /* 0x000fe400078e00ff */
[----:B0-----:R-:W-:Y:S02]  /*1850*/  IMAD.MOV.U32 R12, RZ, RZ, 0x1 ;  /* 0x00000001ff0c7424 */ /* 0x001fe400078e00ff */
[----:B-1----:R-:W-:-:S07]  /*1860*/  IMAD.MOV.U32 R13, RZ, RZ, RZ ;  /* 0x000000ffff0d7224 */ /* 0x002fce00078e00ff */
[----:B------:R-:W-:-:S07]  /*1870*/  LEPC R20, `(.L_x_21) ;  /* 0x000000001014794e */ /* 0x000fce0000000000 */
[----:B--2--5:R-:W-:Y:S05]  /*1880*/  CALL.ABS.NOINC R14 ;  /* 0x000000000e007343 */ /* 0x024fea0003c00000 */
.L_x_21:
[----:B------:R-:W-:-:S13]  /*1890*/  ISETP.NE.AND P0, PT, R174, 0x3, PT ;  /* 0x00000003ae00780c */ /* 0x000fda0003f05270 */
[----:B------:R-:W-:Y:S05]  /*18a0*/  @!P0 BRA `(.L_x_22) ;  /* 0x0000000000048947 */ /* 0x000fea0003800000 */
[----:B------:R-:W-:Y:S01]  /*18b0*/  BPT.TRAP 0x1 ;  /* 0x000000040000795c */ /* 0x000fe20000300000 */
.L_x_22:
[----:B------:R-:W-:Y:S02]  /*18c0*/  IMAD.U32 R3, RZ, RZ, UR39 ;  /* 0x00000027ff037e24 */ /* 0x000fe4000f8e00ff */
[----:B-1----:R-:W-:-:S03]  /*18d0*/  IMAD.U32 R0, RZ, RZ, UR38 ;  /* 0x00000026ff007e24 */ /* 0x002fc6000f8e00ff */
[----:B------:R-:W-:Y:S02]  /*18e0*/  LEA R3, R3, UR41, 0x3 ;  /* 0x0000002903037c11 */ /* 0x000fe4000f8e18ff */
[----:B------:R-:W-:-:S04]  /*18f0*/  SHF.L.U32 R0, R0, 0x1f, RZ ;  /* 0x0000001f00007819 */ /* 0x000fc800000006ff */
[----:B------:R1:W2:Y:S01]  /*1900*/  SYNCS.PHASECHK.TRANS64.TRYWAIT P1, [R3+URZ], R0 ;  /* 0x00000000030075a7 */ /* 0x0002a2000802017f */
[----:B------:R-:W-:Y:S05]  /*1910*/  @!P0 BRA `(.L_x_23) ;  /* 0x0000000000048947 */ /* 0x000fea0003800000 */
[----:B------:R-:W-:Y:S01]  /*1920*/  BPT.TRAP 0x1 ;  /* 0x000000040000795c */ /* 0x000fe20000300000 */
.L_x_23:
[----:B------:R-:W-:-:S05]  /*1930*/  IMAD.U32 R4, RZ, RZ, UR43 ;  /* 0x0000002bff047e24 */ /* 0x000fca000f8e00ff */
[----:B------:R-:W-:Y:S01]  /*1940*/  ISETP.GE.AND P2, PT, R4, 0x1, PT ;  /* 0x000000010400780c */ /* 0x000fe20003f46270 */
[----:B--2---:R-:W-:-:S12]  /*1950*/  @P1 BRA `(.L_x_24) ;  /* 0x0000000000081947 */ /* 0x004fd80003800000 */
[----:B------:R-:W2:Y:S02]  /*1960*/  SYNCS.PHASECHK.TRANS64.TRYWAIT P1, [R3+URZ], R0 ;  /* 0x00000000030075a7 */ /* 0x000ea4000802017f */
[----:B--2---:R-:W-:Y:S05]  /*1970*/  @!P1 BRA `(.L_x_25) ;  /* 0x0000009c00e09947 */ /* 0x004fea0003800000 */
.L_x_24:
[----:B------:R-:W-:Y:S05]  /*1980*/  WARPSYNC.ALL ;  /* 0x0000000000007948 */ /* 0x000fea0003800000 */
[----:B------:R-:W-:Y:S01]  /*1990*/  UIADD3 UR4, UR41, 0x180, URZ ;  /* 0x0000018029047890 */ /* 0x000fe2000fffe03f */
[----:B------:R-:W-:Y:S01]  /*19a0*/  WARPGROUP.ARRIVE ;  /* 0x00000000000079c5 */ /* 0x000fe20000000000 */
[----:B------:R-:W-:Y:S02]  /*19b0*/  UIADD3 UR5, UR41, 0xb180, URZ ;  /* 0x0000b18029057890 */ /* 0x000fe4000fffe03f */
[----:B------:R-:W-:Y:S02]  /*19c0*/  USHF.R.U32.HI UR4, URZ, 0x4, UR4 ;  /* 0x000000043f047899 */ /* 0x000fe40008011604 */
[----:B------:R-:W-:-:S02]  /*19d0*/  USHF.R.U32.HI UR5, URZ, 0x4, UR5 ;  /* 0x000000043f057899 */ /* 0x000fc40008011605 */
[----:B------:R-:W-:Y:S02]  /*19e0*/  ULOP3.LUT UR4, UR4, 0x3fff, URZ, 0xc0, !UPT ;  /* 0x00003fff04047892 */ /* 0x000fe4000f8ec03f */
[----:B------:R-:W-:Y:S02]  /*19f0*/  ULOP3.LUT UR5, UR5, 0x3fff, URZ, 0xc0, !UPT ;  /* 0x00003fff05057892 */ /* 0x000fe4000f8ec03f */
[----:B------:R-:W-:Y:S02]  /*1a00*/  ULOP3.LUT UR10, UR4, 0x10000, URZ, 0xfc, !UPT ;  /* 0x00010000040a7892 */ /* 0x000fe4000f8efc3f */
[----:B------:R-:W-:Y:S02]  /*1a10*/  ULOP3.LUT UR9, UR5, 0x10000, URZ, 0xfc, !UPT ;  /* 0x0001000005097892 */ /* 0x000fe4000f8efc3f */
[----:B------:R-:W-:Y:S02]  /*1a20*/  ULEA UR4, UR39, UR10, 0x8 ;  /* 0x0000000a27047291 */ /* 0x000fe4000f8e403f */
[----:B------:R-:W-:Y:S01]  /*1a30*/  ULEA UR6, UR39, UR9, 0xa ;  /* 0x0000000927067291 */ /* 0x000fe2000f8e503f */
[----:B------:R-:W-:Y:S01]  /*1a40*/  UMOV UR5, 0x80000020 ;  /* 0x8000002000057882 */ /* 0x000fe20000000000 */
[----:B------:R-:W-:-:S07]  /*1a50*/  UMOV UR7, 0x80000020 ;  /* 0x8000002000077882 */ /* 0x000fce0000000000 */
[----:B------:R-:W-:Y:S01]  /*1a60*/  HGMMA.64x256x16.F32 R24, gdesc[UR4], RZ, !UPT, gsb0 ;  /* 0x03e00000041879f0 */ /* 0x000fe2000c0008ff */
[----:B------:R-:W-:Y:S02]  /*1a70*/  UIADD3 UR4, UR4, 0x2, URZ ;  /* 0x0000000204047890 */ /* 0x000fe4000fffe03f */
[----:B------:R-:W-:Y:S01]  /*1a80*/  UIADD3 UR6, UR6, 0x2, URZ ;  /* 0x0000000206067890 */ /* 0x000fe2000fffe03f */
[----:B------:R-:W-:Y:S01]  /*1a90*/  UMOV UR5, 0x80000020 ;  /* 0x8000002000057882 */ /* 0x000fe20000000000 */
[----:B------:R-:W-:Y:S01]  /*1aa0*/  UMOV UR7, 0x80000020 ;  /* 0x8000002000077882 */ /* 0x000fe20000000000 */
[----:B------:R-:W-:Y:S02]  /*1ab0*/  WARPGROUP.DEPBAR.LE gsb0, 0x0 ;  /* 0x00008000000079c5 */ /* 0x000fe40000010000 */
[----:B------:R-:W-:-:S15]  /*1ac0*/  WARPGROUP.ARRIVE ;  /* 0x00000000000079c5 */ /* 0x000fde0000000000 */
[----:B------:R-:W-:-:S05]  /*1ad0*/  NOP ;  /* 0x0000000000007918 */ /* 0x000fca0000000000 */
[----:B------:R-:W-:Y:S03]  /*1ae0*/  HGMMA.64x256x16.F32 R24, gdesc[UR4], R24, gsb0 ;  /* 0x03e00000041879f0 */ /* 0x000fe60008000818 */
[----:B------:R-:W-:Y:S02]  /*1af0*/  WARPGROUP.DEPBAR.LE gsb0, 0x0 ;  /* 0x00008000000079c5 */ /* 0x000fe40000010000 */
[----:B------:R-:W-:Y:S05]  /*1b00*/  @!P2 BRA `(.L_x_26) ;  /* 0x0000000000d8a947 */ /* 0x000fea0003800000 */
[----:B------:R-:W-:Y:S01]  /*1b10*/  UIADD3 UR4, UR39, 0x1, URZ ;  /* 0x0000000127047890 */ /* 0x000fe2000fffe03f */
[----:B-12---:R-:W-:Y:S02]  /*1b20*/  IMAD.U32 R0, RZ, RZ, UR43 ;  /* 0x0000002bff007e24 */ /* 0x006fe4000f8e00ff */
[----:B------:R-:W-:Y:S01]  /*1b30*/  IMAD.U32 R3, RZ, RZ, UR39 ;  /* 0x00000027ff037e24 */ /* 0x000fe2000f8e00ff */
[----:B------:R-:W-:-:S04]  /*1b40*/  UISETP.NE.AND UP0, UPT, UR4, 0xb, UPT ;  /* 0x0000000b0400788c */ /* 0x000fc8000bf05270 */
[----:B------:R-:W-:Y:S02]  /*1b50*/  USEL UR5, URZ, 0x1, UP0 ;  /* 0x000000013f057887 */ /* 0x000fe40008000000 */
[----:B------:R-:W-:Y:S02]  /*1b60*/  USEL UR8, UR4, URZ, UP0 ;  /* 0x0000003f04087287 */ /* 0x000fe40008000000 */
[----:B------:R-:W-:-:S06]  /*1b70*/  ULOP3.LUT UR5, UR38, UR5, URZ, 0x3c, !UPT ;  /* 0x0000000526057292 */ /* 0x000fcc000f8e3c3f */
[----:B------:R-:W-:-:S07]  /*1b80*/  IMAD.U32 R6, RZ, RZ, UR5 ;  /* 0x00000005ff067e24 */ /* 0x000fce000f8e00ff */
.L_x_33:
[----:B------:R-:W-:Y:S05]  /*1b90*/  @!P0 BRA `(.L_x_27) ;  /* 0x0000000000048947 */ /* 0x000fea0003800000 */
[----:B------:R-:W-:Y:S01]  /*1ba0*/  BPT.TRAP 0x1 ;  /* 0x000000040000795c */ /* 0x000fe20000300000 */
.L_x_27:
[----:B------:R-:W-:Y:S01]  /*1bb0*/  ULEA UR4, UR8, UR41, 0x3 ;  /* 0x0000002908047291 */ /* 0x000fe2000f8e183f */
[----:B------:R-:W-:-:S08]  /*1bc0*/  SHF.L.U32 R4, R6, 0x1f, RZ ;  /* 0x0000001f06047819 */ /* 0x000fd000000006ff */
[----:B------:R1:W2:Y:S01]  /*1bd0*/  SYNCS.PHASECHK.TRANS64.TRYWAIT P1, [UR4], R4 ;  /* 0x00000004ff0075a7 */ /* 0x0002a20008020144 */
[----:B------:R-:W-:Y:S05]  /*1be0*/  @!P0 BRA `(.L_x_28) ;  /* 0x0000000000048947 */ /* 0x000fea0003800000 */
[----:B------:R-:W-:Y:S01]  /*1bf0*/  BPT.TRAP 0x1 ;  /* 0x000000040000795c */ /* 0x000fe20000300000 */
.L_x_28:
[----:B--2---:R-:W-:Y:S05]  /*1c00*/  @P1 BRA `(.L_x_29) ;  /* 0x0000000000081947 */ /* 0x004fea0003800000 */
[----:B------:R-:W2:Y:S02]  /*1c10*/  SYNCS.PHASECHK.TRANS64.TRYWAIT P1, [UR4], R4 ;  /* 0x00000004ff0075a7 */ /* 0x000ea40008020144 */
[----:B--2---:R-:W-:Y:S05]  /*1c20*/  @!P1 BRA `(.L_x_30) ;  /* 0x0000009c00489947 */ /* 0x004fea0003800000 */
.L_x_29:
[----:B------:R-:W-:Y:S01]  /*1c30*/  ULEA UR4, UR8, UR10, 0x8 ;  /* 0x0000000a08047291 */ /* 0x000fe2000f8e403f */
[----:B------:R-:W-:Y:S01]  /*1c40*/  WARPGROUP.ARRIVE ;  /* 0x00000000000079c5 */ /* 0x000fe20000000000 */
[----:B------:R-:W-:Y:S01]  /*1c50*/  ULEA UR6, UR8, UR9, 0xa ;  /* 0x0000000908067291 */ /* 0x000fe2000f8e503f */
[----:B------:R-:W-:Y:S01]  /*1c60*/  UMOV UR5, 0x80000020 ;  /* 0x8000002000057882 */ /* 0x000fe20000000000 */
[----:B------:R-:W-:-:S07]  /*1c70*/  UMOV UR7, 0x80000020 ;  /* 0x8000002000077882 */ /* 0x000fce0000000000 */
[----:B------:R-:W-:Y:S01]  /*1c80*/  HGMMA.64x256x16.F32 R24, gdesc[UR4], R24, gsb0 ;  /* 0x03e00000041879f0 */ /* 0x000fe20008000818 */
        /* <DEDUP_REMOVED lines=10> */
[----:B------:R-:W-:Y:S01]  /*1d30*/  BPT.TRAP 0x1 ;  /* 0x000000040000795c */ /* 0x000fe20000300000 */
.L_x_31:
[----:B------:R-:W-:-:S13]  /*1d40*/  ISETP.NE.AND P1, PT, R155, RZ, PT ;  /* 0x000000ff9b00720c */ /* 0x000fda0003f25270 */
[----:B-12---:R-:W-:-:S05]  /*1d50*/  @P1 LEA R4, R3, UR41, 0x3 ;  /* 0x0000002903041c11 */ /* 0x006fca000f8e18ff */
[----:B------:R-:W-:-:S05]  /*1d60*/  @P1 VIADD R5, R4, 0x58 ;  /* 0x0000005804051836 */ /* 0x000fca0000000000 */
[----:B------:R-:W-:-:S04]  /*1d70*/  @P1 PRMT R5, R152, 0x654, R5 ;  /* 0x0000065498051816 */ /* 0x000fc80000000005 */
[----:B------:R1:W-:Y:S01]  /*1d80*/  @P1 SYNCS.ARRIVE.TRANS64.RED.A1T0 RZ, [R5+URZ], RZ ;  /* 0x000000ff05ff19a7 */ /* 0x0003e2000810043f */
[----:B------:R-:W-:-:S13]  /*1d90*/  ISETP.GT.U32.AND P1, PT, R16, 0x1, PT ;  /* 0x000000011000780c */ /* 0x000fda0003f24070 */
[----:B-1----:R-:W-:Y:S05]  /*1da0*/  @P1 BRA `(.L_x_32) ;  /* 0x0000000000041947 */ /* 0x002fea0003800000 */
[----:B------:R-:W-:Y:S01]  /*1db0*/  BPT.TRAP 0x1 ;  /* 0x000000040000795c */ /* 0x000fe20000300000 */
.L_x_32:
[----:B------:R-:W-:Y:S01]  /*1dc0*/  UIADD3 UR8, UR8, 0x1, URZ ;  /* 0x0000000108087890 */ /* 0x000fe2000fffe03f */
[C---:B------:R-:W-:Y:S01]  /*1dd0*/  ISETP.GT.AND P2, PT, R0.reuse, 0x1, PT ;  /* 0x000000010000780c */ /* 0x040fe20003f44270 */
[----:B------:R-:W-:Y:S02]  /*1de0*/  VIADD R3, R3, 0x1 ;  /* 0x0000000103037836 */ /* 0x000fe40000000000 */
[----:B------:R-:W-:Y:S01]  /*1df0*/  UISETP.NE.AND UP0, UPT, UR8, 0xb, UPT ;  /* 0x0000000b0800788c */ /* 0x000fe2000bf05270 */
[----:B------:R-:W-:Y:S02]  /*1e00*/  VIADD R0, R0, 0xffffffff ;  /* 0xffffffff00007836 */ /* 0x000fe40000000000 */
[C---:B------:R-:W-:Y:S01]  /*1e10*/  ISETP.NE.AND P1, PT, R3.reuse, 0xb, PT ;  /* 0x0000000b0300780c */ /* 0x040fe20003f25270 */
[----:B------:R-:W-:Y:S02]  /*1e20*/  USEL UR4, URZ, 0x1, UP0 ;  /* 0x000000013f047887 */ /* 0x000fe40008000000 */
[----:B------:R-:W-:Y:S01]  /*1e30*/  USEL UR8, UR8, URZ, UP0 ;  /* 0x0000003f08087287 */ /* 0x000fe20008000000 */
[----:B------:R-:W-:-:S03]  /*1e40*/  SEL R3, R3, RZ, P1 ;  /* 0x000000ff03037207 */ /* 0x000fc60000800000 */
[----:B------:R-:W-:Y:S01]  /*1e50*/  LOP3.LUT R6, R6, UR4, RZ, 0x3c, !PT ;  /* 0x0000000406067c12 */ /* 0x000fe2000f8e3cff */
[----:B------:R-:W-:Y:S07]  /*1e60*/  @P2 BRA `(.L_x_33) ;  /* 0xfffffffc00482947 */ /* 0x000fee000383ffff */
.L_x_26:
[----:B-12---:R-:W1:Y:S01]  /*1e70*/  LDC R0, c[0x0][0x28c] ;  /* 0x0000a300ff007b82 */ /* 0x006e620000000800 */
[----:B------:R2:W-:Y:S01]  /*1e80*/  SYNCS.ARRIVE.TRANS64.A1T0 RZ, [R160+UR45], RZ ;  /* 0x000000ffa0ff79a7 */ /* 0x0005e2000810002d */
[----:B-1----:R-:W-:-:S13]  /*1e90*/  ISETP.GE.AND P1, PT, R0, 0x1, PT ;  /* 0x000000010000780c */ /* 0x002fda0003f26270 */
[----:B--2---:R-:W-:Y:S05]  /*1ea0*/  @!P1 BRA `(.L_x_34) ;  /* 0x0000000000449947 */ /* 0x004fea0003800000 */
[----:B------:R-:W-:Y:S05]  /*1eb0*/  @!P0 BRA `(.L_x_35) ;  /* 0x0000000000048947 */ /* 0x000fea0003800000 */
[----:B------:R-:W-:Y:S01]  /*1ec0*/  BPT.TRAP 0x1 ;  /* 0x000000040000795c */ /* 0x000fe20000300000 */
.L_x_35:
[----:B------:R-:W-:-:S13]  /*1ed0*/  ISETP.NE.AND P0, PT, R155, RZ, PT ;  /* 0x000000ff9b00720c */ /* 0x000fda0003f05270 */
[----:B------:R-:W-:-:S05]  /*1ee0*/  VOTEU.ANY UP0, P0 ;  /* 0x00000000003f7886 */ /* 0x000fca0000000100 */
[----:B------:R-:W-:-:S06]  /*1ef0*/  @UP0 UIADD3 UR4, UR43, UR39, URZ ;  /* 0x000000272b040290 */ /* 0x000fcc000fffe03f */
[----:B------:R-:W-:Y:S02]  /*1f00*/  IMAD.U32 R4, RZ, RZ, UR4 ;  /* 0x00000004ff047e24 */ /* 0x000fe4000f8e00ff */
[----:B------:R-:W-:Y:S02]  /*1f10*/  IMAD.U32 R3, RZ, RZ, UR4 ;  /* 0x00000004ff037e24 */ /* 0x000fe4000f8e00ff */
[----:B------:R-:W-:-:S05]  /*1f20*/  @P0 IMAD.WIDE.U32 R4, R4, -0x45d1745d, RZ ;  /* 0xba2e8ba304040825 */ /* 0x000fca00078e00ff */
[----:B------:R-:W-:-:S05]  /*1f30*/  @P0 SHF.R.U32.HI R0, RZ, 0x3, R5 ;  /* 0x00000003ff000819 */ /* 0x000fca0000011605 */
[----:B------:R-:W-:-:S05]  /*1f40*/  @P0 IMAD R0, R0, -0xb, R3 ;  /* 0xfffffff500000824 */ /* 0x000fca00078e0203 */
[----:B------:R-:W-:-:S05]  /*1f50*/  @P0 LEA R0, R0, UR41, 0x3 ;  /* 0x0000002900000c11 */ /* 0x000fca000f8e18ff */
[----:B------:R-:W-:-:S05]  /*1f60*/  @P0 VIADD R3, R0, 0x58 ;  /* 0x0000005800030836 */ /* 0x000fca0000000000 */
[----:B------:R-:W-:-:S04]  /*1f70*/  @P0 PRMT R3, R152, 0x654, R3 ;  /* 0x0000065498030816 */ /* 0x000fc80000000003 */
[----:B------:R1:W-:Y:S01]  /*1f80*/  @P0 SYNCS.ARRIVE.TRANS64.RED.A1T0 RZ, [R3+URZ], RZ ;  /* 0x000000ff03ff09a7 */ /* 0x0003e2000810043f */
[----:B------:R-:W-:-:S13]  /*1f90*/  ISETP.GT.U32.AND P0, PT, R16, 0x1, PT ;  /* 0x000000011000780c */ /* 0x000fda0003f04070 */
[----:B-1----:R-:W-:Y:S05]  /*1fa0*/  @P0 BRA `(.L_x_34) ;  /* 0x0000000000040947 */ /* 0x002fea0003800000 */
[----:B------:R-:W-:Y:S01]  /*1fb0*/  BPT.TRAP 0x1 ;  /* 0x000000040000795c */ /* 0x000fe20000300000 */
.L_x_34:
[----:B------:R-:W-:Y:S01]  /*1fc0*/  SHF.L.U32 R0, R175, 0x1f, RZ ;  /* 0x0000001faf007819 */ /* 0x000fe200000006ff */
[----:B------:R-:W-:Y:S01]  /*1fd0*/  UIADD3 UR39, UR44, UR39, URZ ;  /* 0x000000272c277290 */ /* 0x000fe2000fffe03f */
[----:B------:R-:W1:Y:S01]  /*1fe0*/  LDC R15, c[0x0][0x288] ;  /* 0x0000a200ff0f7b82 */ /* 0x000e620000000800 */
[----:B------:R-:W-:Y:S01]  /*1ff0*/  UISETP.GE.U32.AND UP1, UPT, UR44, 0xb, UPT ;  /* 0x0000000b2c00788c */ /* 0x000fe2000bf26070 */
[----:B------:R-:W-:Y:S01]  /*2000*/  IMAD.SHL.U32 R8, R158, 0x2, RZ ;  /* 0x000000029e087824 */ /* 0x000fe200078e00ff */
[----:B------:R-:W-:Y:S02]  /*2010*/  UISETP.GT.U32.AND UP0, UPT, UR39, 0xa, UPT ;  /* 0x0000000a2700788c */ /* 0x000fe4000bf04070 */
[----:B------:R-:W-:Y:S02]  /*2020*/  UIMAD.WIDE.U32 UR4, UR39, -0x45d1745d, URZ ;  /* 0xba2e8ba3270478a5 */ /* 0x000fe4000f8e003f */
[----:B------:R-:W-:Y:S01]  /*2030*/  UISETP.LT.U32.AND UP0, UPT, UR44, 0xb, UP0 ;  /* 0x0000000b2c00788c */ /* 0x000fe20008701070 */
[----:B------:R-:W2:Y:S01]  /*2040*/  SYNCS.PHASECHK.TRANS64.TRYWAIT P0, [R159+UR42+0x10], R0 ;  /* 0x000010009f0075a7 */ /* 0x000ea2000800016a */
[----:B------:R-:W-:Y:S01]  /*2050*/  USHF.R.U32.HI UR4, URZ, 0x3, UR5 ;  /* 0x000000033f047899 */ /* 0x000fe20008011605 */
[----:B------:R-:W-:Y:S01]  /*2060*/  SHF.R.S32.HI R9, RZ, 0x1f, R8 ;  /* 0x0000001fff097819 */ /* 0x000fe20000011408 */
[----:B------:R-:W-:-:S02]  /*2070*/  USEL UR6, URZ, 0x1, !UP0 ;  /* 0x000000013f067887 */ /* 0x000fc4000c000000 */
[----:B------:R-:W-:Y:S02]  /*2080*/  UIMAD UR39, UR4, -0xb, UR39 ;  /* 0xfffffff5042778a4 */ /* 0x000fe4000f8e0227 */
[----:B------:R-:W-:-:S04]  /*2090*/  ULOP3.LUT UR38, UR38, UR6, URZ, 0x3c, !UPT ;  /* 0x0000000626267292 */ /* 0x000fc8000f8e3c3f */
[----:B------:R-:W-:Y:S01]  /*20a0*/  @UP1 ULOP3.LUT UR38, UR38, 0x1, UR4, 0x78, !UPT ;  /* 0x0000000126261892 */ /* 0x000fe2000f8e7804 */
[----:B-12---:R-:W-:Y:S11]  /*20b0*/  @!P0 BRA `(.L_x_36) ;  /* 0x00000098003c8947 */ /* 0x006ff60003800000 */
.L_x_325:
[----:B------:R-:W-:Y:S01]  /*20c0*/  IMAD.SHL.U32 R14, R19, 0x40, RZ ;  /* 0x00000040130e7824 */ /* 0x000fe200078e00ff */
[----:B------:R-:W-:Y:S01]  /*20d0*/  ULDC UR6, c[0x0][0x284] ;  /* 0x0000a10000067ab9 */ /* 0x000fe20000000800 */
[----:B0-----:R-:W-:Y:S01]  /*20e0*/  IMAD.SHL.U32 R12, R22, 0x100, RZ ;  /* 0x00000100160c7824 */ /* 0x001fe200078e00ff */
[----:B------:R-:W-:Y:S01]  /*20f0*/  SHF.R.S32.HI R165, RZ, 0x1f, R2 ;  /* 0x0000001fffa57819 */ /* 0x000fe20000011402 */
[----:B------:R-:W-:Y:S01]  /*2100*/  ULDC.64 UR4, c[0x0][0x5d0] ;  /* 0x0001740000047ab9 */ /* 0x000fe20000000a00 */
[----:B------:R-:W-:Y:S01]  /*2110*/  ISETP.GE.AND P0, PT, R14, UR6, PT ;  /* 0x000000060e007c0c */ /* 0x000fe2000bf06270 */
[----:B------:R-:W-:Y:S01]  /*2120*/  IMAD.WIDE.U32 R4, R2, UR4, R8 ;  /* 0x0000000402047c25 */ /* 0x000fe2000f8e0008 */
[----:B------:R-:W-:Y:S02]  /*2130*/  SHF.R.S32.HI R13, RZ, 0x1f, R12 ;  /* 0x0000001fff0d7819 */ /* 0x000fe4000001140c */
[C---:B------:R-:W-:Y:S01]  /*2140*/  ISETP.GE.OR P0, PT, R12.reuse, R15, P0 ;  /* 0x0000000f0c00720c */ /* 0x040fe20000706670 */
[----:B------:R-:W-:Y:S01]  /*2150*/  IMAD R3, R165, UR4, RZ ;  /* 0x00000004a5037c24 */ /* 0x000fe2000f8e02ff */
[----:B------:R-:W-:-:S03]  /*2160*/  IADD3 R6, P1, R12, R4, RZ ;  /* 0x000000040c067210 */ /* 0x000fc60007f3e0ff */
[----:B------:R-:W-:-:S05]  /*2170*/  IMAD R3, R2, UR5, R3 ;  /* 0x0000000502037c24 */ /* 0x000fca000f8e0203 */
[----:B------:R-:W-:-:S03]  /*2180*/  IADD3.X R7, R13, R5, R3, P1, !PT ;  /* 0x000000050d077210 */ /* 0x000fc60000ffe403 */
[----:B------:R-:W-:Y:S05]  /*2190*/  @P0 BRA `(.L_x_37) ;  /* 0x0000007c00040947 */ /* 0x000fea0003800000 */
[----:B------:R-:W0:Y:S01]  /*21a0*/  LDC.64 R10, c[0x0][0x5c8] ;  /* 0x00017200ff0a7b82 */ /* 0x000e220000000a00 */
[----:B-----5:R-:W-:Y:S01]  /*21b0*/  FSETP.NEU.AND P1, PT, R154, RZ, PT ;  /* 0x000000ff9a00720b */ /* 0x020fe20003f2d000 */
[----:B------:R-:W-:Y:S01]  /*21c0*/  IMAD R3, R158, -0x2, R15 ;  /* 0xfffffffe9e037824 */ /* 0x000fe200078e020f */
[----:B------:R-:W-:Y:S01]  /*21d0*/  BSSY B0, `(.L_x_37) ;  /* 0x00007bd000007945 */ /* 0x000fe20003800000 */
[----:B------:R-:W-:-:S04]  /*21e0*/  IMAD.WIDE R166, R19, 0x40, R156 ;  /* 0x0000004013a67825 */ /* 0x000fc800078e029c */
[----:B-1----:R-:W-:Y:S02]  /*21f0*/  IMAD.IADD R0, R3, 0x1, -R12 ;  /* 0x0000000103007824 */ /* 0x002fe400078e0a0c */
[----:B------:R-:W-:-:S03]  /*2200*/  IMAD.IADD R3, R163, 0x1, -R14 ;  /* 0x00000001a3037824 */ /* 0x000fc600078e0a0e */
[----:B------:R-:W-:-:S04]  /*2210*/  ISETP.GT.AND P0, PT, R0, RZ, PT ;  /* 0x000000ff0000720c */ /* 0x000fc80003f04270 */
[----:B------:R-:W-:Y:S01]  /*2220*/  ISETP.GT.AND P3, PT, R3, RZ, P0 ;  /* 0x000000ff0300720c */ /* 0x000fe20000764270 */
[-C--:B0-----:R-:W-:Y:S02]  /*2230*/  IMAD R4, R167, R10.reuse, RZ ;  /* 0x0000000aa7047224 */ /* 0x081fe400078e02ff */
[----:B------:R-:W-:-:S04]  /*2240*/  IMAD.WIDE.U32 R6, R166, R10, R6 ;  /* 0x0000000aa6067225 */ /* 0x000fc800078e0006 */
[----:B------:R-:W-:-:S04]  /*2250*/  IMAD R5, R166, R11, R4 ;  /* 0x0000000ba6057224 */ /* 0x000fc800078e0204 */
[----:B------:R-:W-:Y:S01]  /*2260*/  IMAD.IADD R181, R7, 0x1, R5 ;  /* 0x0000000107b57824 */ /* 0x000fe200078e0205 */
[----:B------:R-:W-:Y:S06]  /*2270*/  @!P1 BRA `(.L_x_38) ;  /* 0x0000005400a09947 */ /* 0x000fec0003800000 */
[----:B------:R-:W0:Y:S01]  /*2280*/  LDC.64 R20, c[0x0][0x5b8] ;  /* 0x00016e00ff147b82 */ /* 0x000e220000000a00 */
[----:B------:R-:W-:-:S07]  /*2290*/  ULDC.64 UR4, c[0x0][0x5c0] ;  /* 0x0001700000047ab9 */ /* 0x000fce0000000a00 */
[----:B------:R-:W1:Y:S08]  /*22a0*/  LDC.64 R168, c[0x0][0x5b0] ;  /* 0x00016c00ffa87b82 */ /* 0x000e700000000a00 */
[----:B------:R-:W2:Y:S01]  /*22b0*/  LDC.64 R14, c[0x0][0x5a8] ;  /* 0x00016a00ff0e7b82 */ /* 0x000ea20000000a00 */
[-C--:B0-----:R-:W-:Y:S02]  /*22c0*/  IMAD R7, R165, R20.reuse, RZ ;  /* 0x00000014a5077224 */ /* 0x081fe400078e02ff */
[----:B------:R-:W-:-:S04]  /*22d0*/  IMAD.WIDE.U32 R4, R2, R20, R8 ;  /* 0x0000001402047225 */ /* 0x000fc800078e0008 */
[----:B------:R-:W-:Y:S01]  /*22e0*/  IMAD R177, R2, R21, R7 ;  /* 0x0000001502b17224 */ /* 0x000fe200078e0207 */
[----:B------:R-:W-:Y:S01]  /*22f0*/  IADD3 R164, P1, R12, R4, RZ ;  /* 0x000000040ca47210 */ /* 0x000fe20007f3e0ff */
[----:B-1----:R-:W-:-:S03]  /*2300*/  IMAD R4, R167, R168, RZ ;  /* 0x000000a8a7047224 */ /* 0x002fc600078e02ff */
[----:B------:R-:W-:Y:S01]  /*2310*/  IADD3.X R165, R13, R5, R177, P1, !PT ;  /* 0x000000050da57210 */ /* 0x000fe20000ffe4b1 */
[C---:B------:R-:W-:Y:S02]  /*2320*/  IMAD R179, R166.reuse, R169, R4 ;  /* 0x000000a9a6b37224 */ /* 0x040fe400078e0204 */
[----:B------:R-:W-:-:S04]  /*2330*/  IMAD.WIDE.U32 R4, R166, R168, R164 ;  /* 0x000000a8a6047225 */ /* 0x000fc800078e00a4 */
[----:B------:R-:W-:Y:S01]  /*2340*/  IMAD.IADD R5, R5, 0x1, R179 ;  /* 0x0000000105057824 */ /* 0x000fe200078e02b3 */
[----:B--2---:R-:W-:-:S04]  /*2350*/  LEA R170, P1, R4, R14, 0x1 ;  /* 0x0000000e04aa7211 */ /* 0x004fc800078208ff */
[----:B------:R-:W-:-:S05]  /*2360*/  LEA.HI.X R171, R4, R15, R5, 0x1, P1 ;  /* 0x0000000f04ab7211 */ /* 0x000fca00008f0c05 */
[----:B------:R0:W2:Y:S01]  /*2370*/  @P3 LDG.E.LTC128B.U16 R19, desc[UR36][R170.64] ;  /* 0x00000024aa133981 */ /* 0x0000a2000c1e1520 */
[----:B------:R-:W-:Y:S01]  /*2380*/  IMAD.WIDE.U32 R4, R166, R168, R12 ;  /* 0x000000a8a6047225 */ /* 0x000fe200078e000c */
[----:B------:R-:W-:Y:S02]  /*2390*/  BSSY B1, `(.L_x_39) ;  /* 0x0000014000017945 */ /* 0x000fe40003800000 */
[----:B------:R-:W-:-:S04]  /*23a0*/  IADD3 R172, P1, R8, R4, RZ ;  /* 0x0000000408ac7210 */ /* 0x000fc80007f3e0ff */
[----:B------:R-:W-:Y:S01]  /*23b0*/  IADD3.X R173, R9, R179, R5, P1, !PT ;  /* 0x000000b309ad7210 */ /* 0x000fe20000ffe405 */
[----:B0-----:R-:W-:Y:S01]  /*23c0*/  IMAD.SHL.U32 R170, R168, 0x8, RZ ;  /* 0x00000008a8aa7824 */ /* 0x001fe200078e00ff */
[----:B------:R-:W-:Y:S02]  /*23d0*/  LEA R4, P1, R6, UR4, 0x1 ;  /* 0x0000000406047c11 */ /* 0x000fe4000f8208ff */
[----:B------:R-:W-:Y:S01]  /*23e0*/  SHF.L.U64.HI R171, R168, 0x3, R169 ;  /* 0x00000003a8ab7819 */ /* 0x000fe200000102a9 */
[----:B------:R-:W-:Y:S01]  /*23f0*/  IMAD.WIDE.U32 R172, R2, R20, R172 ;  /* 0x0000001402ac7225 */ /* 0x000fe200078e00ac */
[----:B------:R-:W-:Y:S02]  /*2400*/  LEA.HI.X R5, R6, UR5, R181, 0x1, P1 ;  /* 0x0000000506057c11 */ /* 0x000fe400088f0cb5 */
[----:B------:R-:W-:Y:S02]  /*2410*/  ISETP.GT.AND P1, PT, R0, 0x1, PT ;  /* 0x000000010000780c */ /* 0x000fe40003f24270 */
[----:B------:R-:W-:-:S02]  /*2420*/  LEA R6, P4, R172, R14, 0x1 ;  /* 0x0000000eac067211 */ /* 0x000fc400078808ff */
[----:B------:R-:W-:Y:S01]  /*2430*/  ISETP.GT.AND P2, PT, R3, RZ, P1 ;  /* 0x000000ff0300720c */ /* 0x000fe20000f44270 */
[----:B--2---:R-:W-:-:S05]  /*2440*/  HADD2.F32 R7, -RZ, R19.H0_H0 ;  /* 0x20000013ff077230 */ /* 0x004fca0000004100 */
[----:B------:R-:W-:-:S04]  /*2450*/  FMUL R7, R7, R154 ;  /* 0x0000009a07077220 */ /* 0x000fc80000400000 */
[----:B------:R-:W-:-:S05]  /*2460*/  FFMA R7, R24, R153, R7 ;  /* 0x0000009918077223 */ /* 0x000fca0000000007 */
[----:B------:R-:W-:Y:S01]  /*2470*/  F2FP.F16.F32.PACK_AB R21, RZ, R7 ;  /* 0x00000007ff15723e */ /* 0x000fe200000000ff */
[----:B------:R-:W-:-:S04]  /*2480*/  IMAD.IADD R7, R177, 0x1, R173 ;  /* 0x00000001b1077824 */ /* 0x000fc800078e02ad */
[----:B------:R0:W-:Y:S01]  /*2490*/  @P3 STG.E.U16 desc[UR36][R4.64], R21 ;  /* 0x0000001504003986 */ /* 0x0001e2000c101524 */
[----:B------:R-:W-:Y:S01]  /*24a0*/  LEA.HI.X R7, R172, R15, R7, 0x1, P4 ;  /* 0x0000000fac077211 */ /* 0x000fe200020f0c07 */
[----:B------:R-:W-:Y:S06]  /*24b0*/  @!P2 BRA `(.L_x_40) ;  /* 0x000000000004a947 */ /* 0x000fec0003800000 */
[----:B------:R1:W5:Y:S02]  /*24c0*/  LDG.E.LTC128B.U16 R19, desc[UR36][R6.64+0x2] ;  /* 0x0000022406137981 */ /* 0x000364000c1e1520 */
.L_x_40:
[----:B------:R-:W-:Y:S05]  /*24d0*/  BSYNC B1 ;  /* 0x0000000000017941 */ /* 0x000fea0003800000 */
.L_x_39:
[----:B0----5:R-:W-:Y:S01]  /*24e0*/  HADD2.F32 R21, -RZ, R19.H0_H0 ;  /* 0x20000013ff157230 */ /* 0x021fe20000004100 */
[----:B------:R-:W-:Y:S01]  /*24f0*/  ISETP.GT.AND P0, PT, R3, 0x8, P0 ;  /* 0x000000080300780c */ /* 0x000fe20000704270 */
[----:B------:R-:W-:-:S04]  /*2500*/  IMAD.WIDE.U32 R170, R166, R168, R170 ;  /* 0x000000a8a6aa7225 */ /* 0x000fc800078e00aa */
[----:B------:R-:W-:Y:S01]  /*2510*/  FMUL R22, R21, R154 ;  /* 0x0000009a15167220 */ /* 0x000fe20000400000 */
[----:B------:R-:W-:Y:S01]  /*2520*/  IMAD.IADD R179, R179, 0x1, R171 ;  /* 0x00000001b3b37824 */ /* 0x000fe200078e02ab */
[----:B------:R-:W-:Y:S02]  /*2530*/  IADD3 R21, P3, R164, R170, RZ ;  /* 0x000000aaa4157210 */ /* 0x000fe40007f7e0ff */
[----:B------:R-:W-:-:S03]  /*2540*/  FFMA R22, R25, R153, R22 ;  /* 0x0000009919167223 */ /* 0x000fc60000000016 */
[----:B------:R-:W-:Y:S01]  /*2550*/  IMAD.X R164, R179, 0x1, R165, P3 ;  /* 0x00000001b3a47824 */ /* 0x000fe200018e06a5 */
[C---:B------:R-:W-:Y:S02]  /*2560*/  LEA R24, P3, R21.reuse, R14, 0x1 ;  /* 0x0000000e15187211 */ /* 0x040fe400078608ff */
[----:B------:R-:W-:Y:S02]  /*2570*/  F2FP.F16.F32.PACK_AB R22, RZ, R22 ;  /* 0x00000016ff16723e */ /* 0x000fe400000000ff */
[----:B------:R-:W-:Y:S02]  /*2580*/  LEA.HI.X R25, R21, R15, R164, 0x1, P3 ;  /* 0x0000000f15197211 */ /* 0x000fe400018f0ca4 */
[----:B------:R-:W-:Y:S02]  /*2590*/  PRMT R21, R22, 0x7610, R21 ;  /* 0x0000761016157816 */ /* 0x000fe40000000015 */
[----:B------:R-:W-:-:S03]  /*25a0*/  PRMT R22, R19, 0x7610, R22 ;  /* 0x0000761013167816 */ /* 0x000fc60000000016 */
[----:B------:R0:W-:Y:S04]  /*25b0*/  @P2 STG.E.U16 desc[UR36][R4.64+0x2], R21 ;  /* 0x0000021504002986 */ /* 0x0001e8000c101524 */
[----:B------:R-:W2:Y:S01]  /*25c0*/  @P0 LDG.E.LTC128B.U16 R22, desc[UR36][R24.64] ;  /* 0x0000002418160981 */ /* 0x000ea2000c1e1520 */
[----:B------:R-:W-:Y:S01]  /*25d0*/  IADD3 R8, P2, P3, R8, R170, R12 ;  /* 0x000000aa08087210 */ /* 0x000fe20007b5e00c */
[----:B------:R-:W-:Y:S01]  /*25e0*/  BSSY B1, `(.L_x_41) ;  /* 0x0000011000017945 */ /* 0x000fe20003800000 */
[C---:B------:R-:W-:Y:S02]  /*25f0*/  SHF.L.U64.HI R11, R10.reuse, 0x4, R11 ;  /* 0x000000040a0b7819 */ /* 0x040fe4000001020b */
[----:B------:R-:W-:Y:S02]  /*2600*/  IADD3.X R9, R9, R179, R13, P2, P3 ;  /* 0x000000b309097210 */ /* 0x000fe400017e640d */
[----:B------:R-:W-:-:S02]  /*2610*/  LEA R10, P2, R10, R4, 0x4 ;  /* 0x000000040a0a7211 */ /* 0x000fc400078420ff */
[----:B------:R-:W-:Y:S01]  /*2620*/  ISETP.GT.AND P1, PT, R3, 0x8, P1 ;  /* 0x000000080300780c */ /* 0x000fe20000f24270 */
[----:B0-----:R-:W-:-:S04]  /*2630*/  IMAD.WIDE.U32 R20, R2, R20, R8 ;  /* 0x0000001402147225 */ /* 0x001fc800078e0008 */
[----:B------:R-:W-:Y:S01]  /*2640*/  IMAD.X R11, R11, 0x1, R5, P2 ;  /* 0x000000010b0b7824 */ /* 0x000fe200010e0605 */
[----:B------:R-:W-:Y:S01]  /*2650*/  LEA R8, P3, R20, R14, 0x1 ;  /* 0x0000000e14087211 */ /* 0x000fe200078608ff */
[----:B------:R-:W-:-:S05]  /*2660*/  IMAD.IADD R2, R177, 0x1, R21 ;  /* 0x00000001b1027824 */ /* 0x000fca00078e0215 */
[----:B------:R-:W-:Y:S01]  /*2670*/  LEA.HI.X R9, R20, R15, R2, 0x1, P3 ;  /* 0x0000000f14097211 */ /* 0x000fe200018f0c02 */
[----:B--2---:R-:W-:-:S05]  /*2680*/  HADD2.F32 R19, -RZ, R22.H0_H0 ;  /* 0x20000016ff137230 */ /* 0x004fca0000004100 */
[----:B------:R-:W-:-:S04]  /*2690*/  FMUL R19, R19, R154 ;  /* 0x0000009a13137220 */ /* 0x000fc80000400000 */
[----:B------:R-:W-:-:S05]  /*26a0*/  FFMA R19, R26, R153, R19 ;  /* 0x000000991a137223 */ /* 0x000fca0000000013 */
[----:B------:R-:W-:-:S05]  /*26b0*/  F2FP.F16.F32.PACK_AB R19, RZ, R19 ;  /* 0x00000013ff13723e */ /* 0x000fca00000000ff */
[----:B------:R0:W-:Y:S01]  /*26c0*/  @P0 STG.E.U16 desc[UR36][R10.64], R19 ;  /* 0x000000130a000986 */ /* 0x0001e2000c101524 */
[----:B------:R-:W-:Y:S05]  /*26d0*/  @!P1 BRA `(.L_x_42) ;  /* 0x0000000000049947 */ /* 0x000fea0003800000 */
[----:B------:R2:W5:Y:S02]  /*26e0*/  LDG.E.LTC128B.U16 R22, desc[UR36][R8.64+0x2] ;  /* 0x0000022408167981 */ /* 0x000564000c1e1520 */
.L_x_42:
[----:B------:R-:W-:Y:S05]  /*26f0*/  BSYNC B1 ;  /* 0x0000000000017941 */ /* 0x000fea0003800000 */
.L_x_41:
[----:B-----5:R-:W-:Y:S01]  /*2700*/  HADD2.F32 R13, -RZ, R22.H0_H0 ;  /* 0x20000016ff0d7230 */ /* 0x020fe20000004100 */
[----:B------:R-:W-:Y:S01]  /*2710*/  ISETP.GT.AND P0, PT, R0, 0x8, PT ;  /* 0x000000080000780c */ /* 0x000fe20003f04270 */
[----:B------:R-:W-:Y:S03]  /*2720*/  BSSY B1, `(.L_x_43) ;  /* 0x0000008000017945 */ /* 0x000fe60003800000 */
[----:B------:R-:W-:Y:S01]  /*2730*/  FMUL R2, R13, R154 ;  /* 0x0000009a0d027220 */ /* 0x000fe20000400000 */
[----:B------:R-:W-:-:S03]  /*2740*/  ISETP.GT.AND P2, PT, R3, RZ, P0 ;  /* 0x000000ff0300720c */ /* 0x000fc60000744270 */
[----:B------:R-:W-:-:S05]  /*2750*/  FFMA R2, R27, R153, R2 ;  /* 0x000000991b027223 */ /* 0x000fca0000000002 */
[----:B------:R-:W-:-:S05]  /*2760*/  F2FP.F16.F32.PACK_AB R2, RZ, R2 ;  /* 0x00000002ff02723e */ /* 0x000fca00000000ff */
[----:B------:R3:W-:Y:S01]  /*2770*/  @P1 STG.E.U16 desc[UR36][R10.64+0x2], R2 ;  /* 0x000002020a001986 */ /* 0x0007e2000c101524 */
[----:B------:R-:W-:Y:S05]  /*2780*/  @!P2 BRA `(.L_x_44) ;  /* 0x000000000004a947 */ /* 0x000fea0003800000 */
[----:B------:R4:W5:Y:S02]  /*2790*/  LDG.E.LTC128B.U16 R22, desc[UR36][R6.64+0x10] ;  /* 0x0000102406167981 */ /* 0x000964000c1e1520 */
.L_x_44:
[----:B------:R-:W-:Y:S05]  /*27a0*/  BSYNC B1 ;  /* 0x0000000000017941 */ /* 0x000fea0003800000 */
.L_x_43:
        /* <DEDUP_REMOVED lines=10> */
.L_x_46:
[----:B------:R-:W-:Y:S05]  /*2850*/  BSYNC B1 ;  /* 0x0000000000017941 */ /* 0x000fea0003800000 */
.L_x_45:
[----:B0----5:R-:W-:Y:S01]  /*2860*/  HADD2.F32 R13, -RZ, R22.H0_H0 ;  /* 0x20000016ff0d7230 */ /* 0x021fe20000004100 */
[----:B------:R-:W-:Y:S01]  /*2870*/  ISETP.GT.AND P0, PT, R3, 0x8, P0 ;  /* 0x000000080300780c */ /* 0x000fe20000704270 */
[----:B------:R-:W-:Y:S03]  /*2880*/  BSSY B1, `(.L_x_47) ;  /* 0x0000007000017945 */ /* 0x000fe60003800000 */
[----:B---3--:R-:W-:-:S04]  /*2890*/  FMUL R2, R13, R154 ;  /* 0x0000009a0d027220 */ /* 0x008fc80000400000 */
[----:B------:R-:W-:-:S05]  /*28a0*/  FFMA R2, R29, R153, R2 ;  /* 0x000000991d027223 */ /* 0x000fca0000000002 */
[----:B------:R-:W-:-:S05]  /*28b0*/  F2FP.F16.F32.PACK_AB R2, RZ, R2 ;  /* 0x00000002ff02723e */ /* 0x000fca00000000ff */
[----:B------:R0:W-:Y:S01]  /*28c0*/  @P3 STG.E.U16 desc[UR36][R4.64+0x12], R2 ;  /* 0x0000120204003986 */ /* 0x0001e2000c101524 */
[----:B------:R-:W-:Y:S05]  /*28d0*/  @!P0 BRA `(.L_x_48) ;  /* 0x0000000000048947 */ /* 0x000fea0003800000 */
[----:B------:R3:W5:Y:S02]  /*28e0*/  LDG.E.LTC128B.U16 R22, desc[UR36][R8.64+0x10] ;  /* 0x0000102408167981 */ /* 0x000764000c1e1520 */
.L_x_48:
[----:B------:R-:W-:Y:S05]  /*28f0*/  BSYNC B1 ;  /* 0x0000000000017941 */ /* 0x000fea0003800000 */
.L_x_47:
[----:B-----5:R-:W-:Y:S01]  /*2900*/  HADD2.F32 R13, -RZ, R22.H0_H0 ;  /* 0x20000016ff0d7230 */ /* 0x020fe20000004100 */
[----:B------:R-:W-:Y:S01]  /*2910*/  ISETP.GT.AND P1, PT, R3, 0x8, P1 ;  /* 0x000000080300780c */ /* 0x000fe20000f24270 */
[----:B------:R-:W-:Y:S03]  /*2920*/  BSSY B1, `(.L_x_49) ;  /* 0x0000007000017945 */ /* 0x000fe60003800000 */
[----:B------:R-:W-:-:S04]  /*2930*/  FMUL R13, R13, R154 ;  /* 0x0000009a0d0d7220 */ /* 0x000fc80000400000 */
[----:B------:R-:W-:-:S05]  /*2940*/  FFMA R13, R30, R153, R13 ;  /* 0x000000991e0d7223 */ /* 0x000fca000000000d */
[----:B------:R-:W-:-:S05]  /*2950*/  F2FP.F16.F32.PACK_AB R13, RZ, R13 ;  /* 0x0000000dff0d723e */ /* 0x000fca00000000ff */
[----:B------:R0:W-:Y:S01]  /*2960*/  @P0 STG.E.U16 desc[UR36][R10.64+0x10], R13 ;  /* 0x0000100d0a000986 */ /* 0x0001e2000c101524 */
[----:B------:R-:W-:Y:S05]  /*2970*/  @!P1 BRA `(.L_x_50) ;  /* 0x0000000000049947 */ /* 0x000fea0003800000 */
[----:B------:R0:W5:Y:S02]  /*2980*/  LDG.E.LTC128B.U16 R22, desc[UR36][R8.64+0x12] ;  /* 0x0000122408167981 */ /* 0x000164000c1e1520 */
.L_x_50:
[----:B------:R-:W-:Y:S05]  /*2990*/  BSYNC B1 ;  /* 0x0000000000017941 */ /* 0x000fea0003800000 */
.L_x_49:
[----:B0----5:R-:W-:Y:S01]  /*29a0*/  HADD2.F32 R13, -RZ, R22.H0_H0 ;  /* 0x20000016ff0d7230 */ /* 0x021fe20000004100 */
        /* <DEDUP_REMOVED lines=9> */
.L_x_52:
[----:B------:R-:W-:Y:S05]  /*2a40*/  BSYNC B1 ;  /* 0x0000000000017941 */ /* 0x000fea0003800000 */
.L_x_51:
        /* <DEDUP_REMOVED lines=10> */
.L_x_54:
[----:B------:R-:W-:Y:S05]  /*2af0*/  BSYNC B1 ;  /* 0x0000000000017941 */ /* 0x000fea0003800000 */
.L_x_53:
[----:B0----5:R-:W-:Y:S01]  /*2b00*/  HADD2.F32 R13, -RZ, R22.H0_H0 ;  /* 0x20000016ff0d7230 */ /* 0x021fe20000004100 */
        /* <DEDUP_REMOVED lines=8> */
.L_x_56:
[----:B------:R-:W-:Y:S05]  /*2b90*/  BSYNC B1 ;  /* 0x0000000000017941 */ /* 0x000fea0003800000 */
.L_x_55:
        /* <DEDUP_REMOVED lines=9> */
.L_x_58:
[----:B------:R-:W-:Y:S05]  /*2c30*/  BSYNC B1 ;  /* 0x0000000000017941 */ /* 0x000fea0003800000 */
.L_x_57:
        /* <DEDUP_REMOVED lines=10> */
.L_x_60:
[----:B------:R-:W-:Y:S05]  /*2ce0*/  BSYNC B1 ;  /* 0x0000000000017941 */ /* 0x000fea0003800000 */
.L_x_59:
        /* <DEDUP_REMOVED lines=10> */
.L_x_62:
[----:B------:R-:W-:Y:S05]  /*2d90*/  BSYNC B1 ;  /* 0x0000000000017941 */ /* 0x000fea0003800000 */
.L_x_61:
        /* <DEDUP_REMOVED lines=9> */
.L_x_64:
[----:B------:R-:W-:Y:S05]  /*2e30*/  BSYNC B1 ;  /* 0x0000000000017941 */ /* 0x000fea0003800000 */
.L_x_63:
        /* <DEDUP_REMOVED lines=9> */
.L_x_66:
[----:B------:R-:W-:Y:S05]  /*2ed0*/  BSYNC B1 ;  /* 0x0000000000017941 */ /* 0x000fea0003800000 */
.L_x_65:
        /* <DEDUP_REMOVED lines=10> */
.L_x_68:
[----:B------:R-:W-:Y:S05]  /*2f80*/  BSYNC B1 ;  /* 0x0000000000017941 */ /* 0x000fea0003800000 */
.L_x_67:
        /* <DEDUP_REMOVED lines=10> */
.L_x_70:
[----:B------:R-:W-:Y:S05]  /*3030*/  BSYNC B1 ;  /* 0x0000000000017941 */ /* 0x000fea0003800000 */
.L_x_69:
        /* <DEDUP_REMOVED lines=9> */
.L_x_72:
[----:B------:R-:W-:Y:S05]  /*30d0*/  BSYNC B1 ;  /* 0x0000000000017941 */ /* 0x000fea0003800000 */
.L_x_71:
        /* <DEDUP_REMOVED lines=9> */
.L_x_74:
[----:B------:R-:W-:Y:S05]  /*3170*/  BSYNC B1 ;  /* 0x0000000000017941 */ /* 0x000fea0003800000 */
.L_x_73:
        /* <DEDUP_REMOVED lines=10> */
.L_x_76:
[----:B------:R-:W-:Y:S05]  /*3220*/  BSYNC B1 ;  /* 0x0000000000017941 */ /* 0x000fea0003800000 */
.L_x_75:
        /* <DEDUP_REMOVED lines=10> */
.L_x_78:
[----:B------:R-:W-:Y:S05]  /*32d0*/  BSYNC B1 ;  /* 0x0000000000017941 */ /* 0x000fea0003800000 */
.L_x_77:
        /* <DEDUP_REMOVED lines=9> */
.L_x_80:
[----:B------:R-:W-:Y:S05]  /*3370*/  BSYNC B1 ;  /* 0x0000000000017941 */ /* 0x000fea0003800000 */
.L_x_79:
        /* <DEDUP_REMOVED lines=9> */
.L_x_82:
[----:B------:R-:W-:Y:S05]  /*3410*/  BSYNC B1 ;  /* 0x0000000000017941 */ /* 0x000fea0003800000 */
.L_x_81:
        /* <DEDUP_REMOVED lines=10> */
.L_x_84:
[----:B------:R-:W-:Y:S05]  /*34c0*/  BSYNC B1 ;  /* 0x0000000000017941 */ /* 0x000fea0003800000 */
.L_x_83:
        /* <DEDUP_REMOVED lines=10> */
.L_x_86:
[----:B------:R-:W-:Y:S05]  /*3570*/  BSYNC B1 ;  /* 0x0000000000017941 */ /* 0x000fea0003800000 */
.L_x_85:
        /* <DEDUP_REMOVED lines=9> */
.L_x_88:
[----:B------:R-:W-:Y:S05]  /*3610*/  BSYNC B1 ;  /* 0x0000000000017941 */ /* 0x000fea0003800000 */
.L_x_87:
        /* <DEDUP_REMOVED lines=9> */
.L_x_90:
[----:B------:R-:W-:Y:S05]  /*36b0*/  BSYNC B1 ;  /* 0x0000000000017941 */ /* 0x000fea0003800000 */
.L_x_89:
        /* <DEDUP_REMOVED lines=10> */
.L_x_92:
[----:B------:R-:W-:Y:S05]  /*3760*/  BSYNC B1 ;  /* 0x0000000000017941 */ /* 0x000fea0003800000 */
.L_x_91:
        /* <DEDUP_REMOVED lines=10> */
.L_x_94:
[----:B------:R-:W-:Y:S05]  /*3810*/  BSYNC B1 ;  /* 0x0000000000017941 */ /* 0x000fea0003800000 */
.L_x_93:
        /* <DEDUP_REMOVED lines=9> */
.L_x_96:
[----:B------:R-:W-:Y:S05]  /*38b0*/  BSYNC B1 ;  /* 0x0000000000017941 */ /* 0x000fea0003800000 */
.L_x_95:
        /* <DEDUP_REMOVED lines=9> */
.L_x_98:
[----:B------:R-:W-:Y:S05]  /*3950*/  BSYNC B1 ;  /* 0x0000000000017941 */ /* 0x000fea0003800000 */
.L_x_97:
        /* <DEDUP_REMOVED lines=10> */
.L_x_100:
[----:B------:R-:W-:Y:S05]  /*3a00*/  BSYNC B1 ;  /* 0x0000000000017941 */ /* 0x000fea0003800000 */
.L_x_99:
        /* <DEDUP_REMOVED lines=10> */
.L_x_102:
[----:B------:R-:W-:Y:S05]  /*3ab0*/  BSYNC B1 ;  /* 0x0000000000017941 */ /* 0x000fea0003800000 */
.L_x_101:
        /* <DEDUP_REMOVED lines=9> */
.L_x_104:
[----:B------:R-:W-:Y:S05]  /*3b50*/  BSYNC B1 ;  /* 0x0000000000017941 */ /* 0x000fea0003800000 */
.L_x_103:
        /* <DEDUP_REMOVED lines=9> */
.L_x_106:
[----:B------:R-:W-:Y:S05]  /*3bf0*/  BSYNC B1 ;  /* 0x0000000000017941 */ /* 0x000fea0003800000 */
.L_x_105:
        /* <DEDUP_REMOVED lines=10> */
.L_x_108:
[----:B------:R-:W-:Y:S05]  /*3ca0*/  BSYNC B1 ;  /* 0x0000000000017941 */ /* 0x000fea0003800000 */
.L_x_107:
        /* <DEDUP_REMOVED lines=10> */
.L_x_110:
[----:B------:R-:W-:Y:S05]  /*3d50*/  BSYNC B1 ;  /* 0x0000000000017941 */ /* 0x000fea0003800000 */
.L_x_109:
        /* <DEDUP_REMOVED lines=9> */
.L_x_112:
[----:B------:R-:W-:Y:S05]  /*3df0*/  BSYNC B1 ;  /* 0x0000000000017941 */ /* 0x000fea0003800000 */
.L_x_111:
        /* <DEDUP_REMOVED lines=9> */
.L_x_114:
[----:B------:R-:W-:Y:S05]  /*3e90*/  BSYNC B1 ;  /* 0x0000000000017941 */ /* 0x000fea0003800000 */
.L_x_113:
        /* <DEDUP_REMOVED lines=10> */
.L_x_116:
[----:B------:R-:W-:Y:S05]  /*3f40*/  BSYNC B1 ;  /* 0x0000000000017941 */ /* 0x000fea0003800000 */
.L_x_115:
        /* <DEDUP_REMOVED lines=10> */
.L_x_118:
[----:B------:R-:W-:Y:S05]  /*3ff0*/  BSYNC B1 ;  /* 0x0000000000017941 */ /* 0x000fea0003800000 */
.L_x_117:
        /* <DEDUP_REMOVED lines=9> */
.L_x_120:
[----:B------:R-:W-:Y:S05]  /*4090*/  BSYNC B1 ;  /* 0x0000000000017941 */ /* 0x000fea0003800000 */
.L_x_119:
        /* <DEDUP_REMOVED lines=9> */
.L_x_122:
[----:B------:R-:W-:Y:S05]  /*4130*/  BSYNC B1 ;  /* 0x0000000000017941 */ /* 0x000fea0003800000 */
.L_x_121:
        /* <DEDUP_REMOVED lines=10> */
.L_x_124:
[----:B------:R-:W-:Y:S05]  /*41e0*/  BSYNC B1 ;  /* 0x0000000000017941 */ /* 0x000fea0003800000 */
.L_x_123:
        /* <DEDUP_REMOVED lines=10> */
.L_x_126:
[----:B------:R-:W-:Y:S05]  /*4290*/  BSYNC B1 ;  /* 0x0000000000017941 */ /* 0x000fea0003800000 */
.L_x_125:
        /* <DEDUP_REMOVED lines=9> */
.L_x_128:
[----:B------:R-:W-:Y:S05]  /*4330*/  BSYNC B1 ;  /* 0x0000000000017941 */ /* 0x000fea0003800000 */
.L_x_127:
        /* <DEDUP_REMOVED lines=9> */
.L_x_130:
[----:B------:R-:W-:Y:S05]  /*43d0*/  BSYNC B1 ;  /* 0x0000000000017941 */ /* 0x000fea0003800000 */
.L_x_129:
        /* <DEDUP_REMOVED lines=10> */
.L_x_132:
[----:B------:R-:W-:Y:S05]  /*4480*/  BSYNC B1 ;  /* 0x0000000000017941 */ /* 0x000fea0003800000 */
.L_x_131:
        /* <DEDUP_REMOVED lines=10> */
.L_x_134:
[----:B------:R-:W-:Y:S05]  /*4530*/  BSYNC B1 ;  /* 0x0000000000017941 */ /* 0x000fea0003800000 */
.L_x_133:
        /* <DEDUP_REMOVED lines=9> */
.L_x_136:
[----:B------:R-:W-:Y:S05]  /*45d0*/  BSYNC B1 ;  /* 0x0000000000017941 */ /* 0x000fea0003800000 */
.L_x_135:
        /* <DEDUP_REMOVED lines=9> */
.L_x_138:
[----:B------:R-:W-:Y:S05]  /*4670*/  BSYNC B1 ;  /* 0x0000000000017941 */ /* 0x000fea0003800000 */
.L_x_137:
        /* <DEDUP_REMOVED lines=10> */
.L_x_140:
[----:B------:R-:W-:Y:S05]  /*4720*/  BSYNC B1 ;  /* 0x0000000000017941 */ /* 0x000fea0003800000 */
.L_x_139:
        /* <DEDUP_REMOVED lines=10> */
.L_x_142:
[----:B------:R-:W-:Y:S05]  /*47d0*/  BSYNC B1 ;  /* 0x0000000000017941 */ /* 0x000fea0003800000 */
.L_x_141:
        /* <DEDUP_REMOVED lines=9> */
.L_x_144:
[----:B------:R-:W-:Y:S05]  /*4870*/  BSYNC B1 ;  /* 0x0000000000017941 */ /* 0x000fea0003800000 */
.L_x_143:
        /* <DEDUP_REMOVED lines=9> */
.L_x_146:
[----:B------:R-:W-:Y:S05]  /*4910*/  BSYNC B1 ;  /* 0x0000000000017941 */ /* 0x000fea0003800000 */
.L_x_145:
        /* <DEDUP_REMOVED lines=10> */
.L_x_148:
[----:B------:R-:W-:Y:S05]  /*49c0*/  BSYNC B1 ;  /* 0x0000000000017941 */ /* 0x000fea0003800000 */
.L_x_147:
        /* <DEDUP_REMOVED lines=10> */
.L_x_150:
[----:B------:R-:W-:Y:S05]  /*4a70*/  BSYNC B1 ;  /* 0x0000000000017941 */ /* 0x000fea0003800000 */
.L_x_149:
        /* <DEDUP_REMOVED lines=9> */
.L_x_152:
[----:B------:R-:W-:Y:S05]  /*4b10*/  BSYNC B1 ;  /* 0x0000000000017941 */ /* 0x000fea0003800000 */
.L_x_151:
        /* <DEDUP_REMOVED lines=9> */
.L_x_154:
[----:B------:R-:W-:Y:S05]  /*4bb0*/  BSYNC B1 ;  /* 0x0000000000017941 */ /* 0x000fea0003800000 */
.L_x_153:
        /* <DEDUP_REMOVED lines=10> */
.L_x_156:
[----:B------:R-:W-:Y:S05]  /*4c60*/  BSYNC B1 ;  /* 0x0000000000017941 */ /* 0x000fea0003800000 */
.L_x_155:
        /* <DEDUP_REMOVED lines=10> */
.L_x_158:
[----:B------:R-:W-:Y:S05]  /*4d10*/  BSYNC B1 ;  /* 0x0000000000017941 */ /* 0x000fea0003800000 */
.L_x_157:
        /* <DEDUP_REMOVED lines=9> */
.L_x_160:
[----:B------:R-:W-:Y:S05]  /*4db0*/  BSYNC B1 ;  /* 0x0000000000017941 */ /* 0x000fea0003800000 */
.L_x_159:
        /* <DEDUP_REMOVED lines=9> */
.L_x_162:
[----:B------:R-:W-:Y:S05]  /*4e50*/  BSYNC B1 ;  /* 0x0000000000017941 */ /* 0x000fea0003800000 */
.L_x_161:
        /* <DEDUP_REMOVED lines=10> */
.L_x_164:
[----:B------:R-:W-:Y:S05]  /*4f00*/  BSYNC B1 ;  /* 0x0000000000017941 */ /* 0x000fea0003800000 */
.L_x_163:
        /* <DEDUP_REMOVED lines=10> */
.L_x_166:
[----:B------:R-:W-:Y:S05]  /*4fb0*/  BSYNC B1 ;  /* 0x0000000000017941 */ /* 0x000fea0003800000 */
.L_x_165:
        /* <DEDUP_REMOVED lines=9> */
.L_x_168:
[----:B------:R-:W-:Y:S05]  /*5050*/  BSYNC B1 ;  /* 0x0000000000017941 */ /* 0x000fea0003800000 */
.L_x_167:
        /* <DEDUP_REMOVED lines=9> */
.L_x_170:
[----:B------:R-:W-:Y:S05]  /*50f0*/  BSYNC B1 ;  /* 0x0000000000017941 */ /* 0x000fea0003800000 */
.L_x_169:
        /* <DEDUP_REMOVED lines=10> */
.L_x_172:
[----:B------:R-:W-:Y:S05]  /*51a0*/  BSYNC B1 ;  /* 0x0000000000017941 */ /* 0x000fea0003800000 */
.L_x_171:
        /* <DEDUP_REMOVED lines=10> */
.L_x_174:
[----:B------:R-:W-:Y:S05]  /*5250*/  BSYNC B1 ;  /* 0x0000000000017941 */ /* 0x000fea0003800000 */
.L_x_173:
        /* <DEDUP_REMOVED lines=9> */
.L_x_176:
[----:B------:R-:W-:Y:S05]  /*52f0*/  BSYNC B1 ;  /* 0x0000000000017941 */ /* 0x000fea0003800000 */
.L_x_175:
        /* <DEDUP_REMOVED lines=9> */
.L_x_178:
[----:B------:R-:W-:Y:S05]  /*5390*/  BSYNC B1 ;  /* 0x0000000000017941 */ /* 0x000fea0003800000 */
.L_x_177:
        /* <DEDUP_REMOVED lines=10> */
.L_x_180:
[----:B------:R-:W-:Y:S05]  /*5440*/  BSYNC B1 ;  /* 0x0000000000017941 */ /* 0x000fea0003800000 */
.L_x_179:
        /* <DEDUP_REMOVED lines=10> */
.L_x_182:
[----:B------:R-:W-:Y:S05]  /*54f0*/  BSYNC B1 ;  /* 0x0000000000017941 */ /* 0x000fea0003800000 */
.L_x_181:
        /* <DEDUP_REMOVED lines=9> */
.L_x_184:
[----:B------:R-:W-:Y:S05]  /*5590*/  BSYNC B1 ;  /* 0x0000000000017941 */ /* 0x000fea0003800000 */
.L_x_183:
        /* <DEDUP_REMOVED lines=9> */
.L_x_186:
[----:B------:R-:W-:Y:S05]  /*5630*/  BSYNC B1 ;  /* 0x0000000000017941 */ /* 0x000fea0003800000 */
.L_x_185:
        /* <DEDUP_REMOVED lines=10> */
.L_x_188:
[----:B------:R-:W-:Y:S05]  /*56e0*/  BSYNC B1 ;  /* 0x0000000000017941 */ /* 0x000fea0003800000 */
.L_x_187:
        /* <DEDUP_REMOVED lines=10> */
.L_x_190:
[----:B------:R-:W-:Y:S05]  /*5790*/  BSYNC B1 ;  /* 0x0000000000017941 */ /* 0x000fea0003800000 */
.L_x_189:
        /* <DEDUP_REMOVED lines=9> */
.L_x_192:
[----:B------:R-:W-:Y:S05]  /*5830*/  BSYNC B1 ;  /* 0x0000000000017941 */ /* 0x000fea0003800000 */
.L_x_191:
        /* <DEDUP_REMOVED lines=9> */
.L_x_194:
[----:B------:R-:W-:Y:S05]  /*58d0*/  BSYNC B1 ;  /* 0x0000000000017941 */ /* 0x000fea0003800000 */
.L_x_193:
        /* <DEDUP_REMOVED lines=10> */
.L_x_196:
[----:B------:R-:W-:Y:S05]  /*5980*/  BSYNC B1 ;  /* 0x0000000000017941 */ /* 0x000fea0003800000 */
.L_x_195:
        /* <DEDUP_REMOVED lines=10> */
.L_x_198:
[----:B------:R-:W-:Y:S05]  /*5a30*/  BSYNC B1 ;  /* 0x0000000000017941 */ /* 0x000fea0003800000 */
.L_x_197:
        /* <DEDUP_REMOVED lines=9> */
.L_x_200:
[----:B------:R-:W-:Y:S05]  /*5ad0*/  BSYNC B1 ;  /* 0x0000000000017941 */ /* 0x000fea0003800000 */
.L_x_199:
        /* <DEDUP_REMOVED lines=9> */
.L_x_202:
[----:B------:R-:W-:Y:S05]  /*5b70*/  BSYNC B1 ;  /* 0x0000000000017941 */ /* 0x000fea0003800000 */
.L_x_201:
        /* <DEDUP_REMOVED lines=10> */
.L_x_204:
[----:B------:R-:W-:Y:S05]  /*5c20*/  BSYNC B1 ;  /* 0x0000000000017941 */ /* 0x000fea0003800000 */
.L_x_203:
        /* <DEDUP_REMOVED lines=10> */
.L_x_206:
[----:B------:R-:W-:Y:S05]  /*5cd0*/  BSYNC B1 ;  /* 0x0000000000017941 */ /* 0x000fea0003800000 */
.L_x_205:
        /* <DEDUP_REMOVED lines=9> */
.L_x_208:
[----:B------:R-:W-:Y:S05]  /*5d70*/  BSYNC B1 ;  /* 0x0000000000017941 */ /* 0x000fea0003800000 */
.L_x_207:
        /* <DEDUP_REMOVED lines=9> */
.L_x_210:
[----:B------:R-:W-:Y:S05]  /*5e10*/  BSYNC B1 ;  /* 0x0000000000017941 */ /* 0x000fea0003800000 */
.L_x_209:
        /* <DEDUP_REMOVED lines=10> */
.L_x_212:
[----:B------:R-:W-:Y:S05]  /*5ec0*/  BSYNC B1 ;  /* 0x0000000000017941 */ /* 0x000fea0003800000 */
.L_x_211:
        /* <DEDUP_REMOVED lines=10> */
.L_x_214:
[----:B------:R-:W-:Y:S05]  /*5f70*/  BSYNC B1 ;  /* 0x0000000000017941 */ /* 0x000fea0003800000 */
.L_x_213:
        /* <DEDUP_REMOVED lines=9> */
.L_x_216:
[----:B------:R-:W-:Y:S05]  /*6010*/  BSYNC B1 ;  /* 0x0000000000017941 */ /* 0x000fea0003800000 */
.L_x_215:
        /* <DEDUP_REMOVED lines=9> */
.L_x_218:
[----:B------:R-:W-:Y:S05]  /*60b0*/  BSYNC B1 ;  /* 0x0000000000017941 */ /* 0x000fea0003800000 */
.L_x_217:
        /* <DEDUP_REMOVED lines=10> */
.L_x_220:
[----:B------:R-:W-:Y:S05]  /*6160*/  BSYNC B1 ;  /* 0x0000000000017941 */ /* 0x000fea0003800000 */
.L_x_219:
        /* <DEDUP_REMOVED lines=10> */
.L_x_222:
[----:B------:R-:W-:Y:S05]  /*6210*/  BSYNC B1 ;  /* 0x0000000000017941 */ /* 0x000fea0003800000 */
.L_x_221:
        /* <DEDUP_REMOVED lines=9> */
.L_x_224:
[----:B------:R-:W-:Y:S05]  /*62b0*/  BSYNC B1 ;  /* 0x0000000000017941 */ /* 0x000fea0003800000 */
.L_x_223:
        /* <DEDUP_REMOVED lines=9> */
.L_x_226:
[----:B------:R-:W-:Y:S05]  /*6350*/  BSYNC B1 ;  /* 0x0000000000017941 */ /* 0x000fea0003800000 */
.L_x_225:
        /* <DEDUP_REMOVED lines=10> */
.L_x_228:
[----:B------:R-:W-:Y:S05]  /*6400*/  BSYNC B1 ;  /* 0x0000000000017941 */ /* 0x000fea0003800000 */
.L_x_227:
        /* <DEDUP_REMOVED lines=10> */
.L_x_230:
[----:B------:R-:W-:Y:S05]  /*64b0*/  BSYNC B1 ;  /* 0x0000000000017941 */ /* 0x000fea0003800000 */
.L_x_229:
        /* <DEDUP_REMOVED lines=9> */
.L_x_232:
[----:B------:R-:W-:Y:S05]  /*6550*/  BSYNC B1 ;  /* 0x0000000000017941 */ /* 0x000fea0003800000 */
.L_x_231:
        /* <DEDUP_REMOVED lines=9> */
.L_x_234:
[----:B------:R-:W-:Y:S05]  /*65f0*/  BSYNC B1 ;  /* 0x0000000000017941 */ /* 0x000fea0003800000 */
.L_x_233:
        /* <DEDUP_REMOVED lines=10> */
.L_x_236:
[----:B------:R-:W-:Y:S05]  /*66a0*/  BSYNC B1 ;  /* 0x0000000000017941 */ /* 0x000fea0003800000 */
.L_x_235:
        /* <DEDUP_REMOVED lines=10> */
.L_x_238:
[----:B------:R-:W-:Y:S05]  /*6750*/  BSYNC B1 ;  /* 0x0000000000017941 */ /* 0x000fea0003800000 */
.L_x_237:
        /* <DEDUP_REMOVED lines=9> */
.L_x_240:
[----:B------:R-:W-:Y:S05]  /*67f0*/  BSYNC B1 ;  /* 0x0000000000017941 */ /* 0x000fea0003800000 */
.L_x_239:
        /* <DEDUP_REMOVED lines=9> */
.L_x_242:
[----:B------:R-:W-:Y:S05]  /*6890*/  BSYNC B1 ;  /* 0x0000000000017941 */ /* 0x000fea0003800000 */
.L_x_241:
        /* <DEDUP_REMOVED lines=10> */
.L_x_244:
[----:B------:R-:W-:Y:S05]  /*6940*/  BSYNC B1 ;  /* 0x0000000000017941 */ /* 0x000fea0003800000 */
.L_x_243:
        /* <DEDUP_REMOVED lines=10> */
.L_x_246:
[----:B------:R-:W-:Y:S05]  /*69f0*/  BSYNC B1 ;  /* 0x0000000000017941 */ /* 0x000fea0003800000 */
.L_x_245:
        /* <DEDUP_REMOVED lines=9> */
.L_x_248:
[----:B------:R-:W-:Y:S05]  /*6a90*/  BSYNC B1 ;  /* 0x0000000000017941 */ /* 0x000fea0003800000 */
.L_x_247:
        /* <DEDUP_REMOVED lines=9> */
.L_x_250:
[----:B------:R-:W-:Y:S05]  /*6b30*/  BSYNC B1 ;  /* 0x0000000000017941 */ /* 0x000fea0003800000 */
.L_x_249:
        /* <DEDUP_REMOVED lines=10> */
.L_x_252:
[----:B------:R-:W-:Y:S05]  /*6be0*/  BSYNC B1 ;  /* 0x0000000000017941 */ /* 0x000fea0003800000 */
.L_x_251:
        /* <DEDUP_REMOVED lines=10> */
.L_x_254:
[----:B------:R-:W-:Y:S05]  /*6c90*/  BSYNC B1 ;  /* 0x0000000000017941 */ /* 0x000fea0003800000 */
.L_x_253:
        /* <DEDUP_REMOVED lines=9> */
.L_x_256:
[----:B------:R-:W-:Y:S05]  /*6d30*/  BSYNC B1 ;  /* 0x0000000000017941 */ /* 0x000fea0003800000 */
.L_x_255:
        /* <DEDUP_REMOVED lines=9> */
.L_x_258:
[----:B------:R-:W-:Y:S05]  /*6dd0*/  BSYNC B1 ;  /* 0x0000000000017941 */ /* 0x000fea0003800000 */
.L_x_257:
        /* <DEDUP_REMOVED lines=10> */
.L_x_260:
[----:B------:R-:W-:Y:S05]  /*6e80*/  BSYNC B1 ;  /* 0x0000000000017941 */ /* 0x000fea0003800000 */
.L_x_259:
        /* <DEDUP_REMOVED lines=10> */
.L_x_262:
[----:B------:R-:W-:Y:S05]  /*6f30*/  BSYNC B1 ;  /* 0x0000000000017941 */ /* 0x000fea0003800000 */
.L_x_261:
        /* <DEDUP_REMOVED lines=9> */
.L_x_264:
[----:B------:R-:W-:Y:S05]  /*6fd0*/  BSYNC B1 ;  /* 0x0000000000017941 */ /* 0x000fea0003800000 */
.L_x_263:
        /* <DEDUP_REMOVED lines=9> */
.L_x_266:
[----:B------:R-:W-:Y:S05]  /*7070*/  BSYNC B1 ;  /* 0x0000000000017941 */ /* 0x000fea0003800000 */
.L_x_265:
        /* <DEDUP_REMOVED lines=10> */
.L_x_268:
[----:B------:R-:W-:Y:S05]  /*7120*/  BSYNC B1 ;  /* 0x0000000000017941 */ /* 0x000fea0003800000 */
.L_x_267:
        /* <DEDUP_REMOVED lines=10> */
.L_x_270:
[----:B------:R-:W-:Y:S05]  /*71d0*/  BSYNC B1 ;  /* 0x0000000000017941 */ /* 0x000fea0003800000 */
.L_x_269:
        /* <DEDUP_REMOVED lines=9> */
.L_x_272:
[----:B------:R-:W-:Y:S05]  /*7270*/  BSYNC B1 ;  /* 0x0000000000017941 */ /* 0x000fea0003800000 */
.L_x_271:
        /* <DEDUP_REMOVED lines=9> */
.L_x_274:
[----:B------:R-:W-:Y:S05]  /*7310*/  BSYNC B1 ;  /* 0x0000000000017941 */ /* 0x000fea0003800000 */
.L_x_273:
        /* <DEDUP_REMOVED lines=10> */
.L_x_276:
[----:B------:R-:W-:Y:S05]  /*73c0*/  BSYNC B1 ;  /* 0x0000000000017941 */ /* 0x000fea0003800000 */
.L_x_275:
        /* <DEDUP_REMOVED lines=10> */
.L_x_278:
[----:B------:R-:W-:Y:S05]  /*7470*/  BSYNC B1 ;  /* 0x0000000000017941 */ /* 0x000fea0003800000 */
.L_x_277:
        /* <DEDUP_REMOVED lines=9> */
.L_x_280:
[----:B------:R-:W-:Y:S05]  /*7510*/  BSYNC B1 ;  /* 0x0000000000017941 */ /* 0x000fea0003800000 */
.L_x_279:
        /* <DEDUP_REMOVED lines=9> */
.L_x_282:
[----:B------:R-:W-:Y:S05]  /*75b0*/  BSYNC B1 ;  /* 0x0000000000017941 */ /* 0x000fea0003800000 */
.L_x_281:
        /* <DEDUP_REMOVED lines=10> */
.L_x_284:
[----:B------:R-:W-:Y:S05]  /*7660*/  BSYNC B1 ;  /* 0x0000000000017941 */ /* 0x000fea0003800000 */
.L_x_283:
        /* <DEDUP_REMOVED lines=10> */
.L_x_286:
[----:B------:R-:W-:Y:S05]  /*7710*/  BSYNC B1 ;  /* 0x0000000000017941 */ /* 0x000fea0003800000 */
.L_x_285:
[----:B01--45:R-:W-:Y:S01]  /*7720*/  HADD2.F32 R7, -RZ, R22.H0_H0 ;  /* 0x20000016ff077230 */ /* 0x033fe20000004100 */
        /* <DEDUP_REMOVED lines=8> */
.L_x_288:
[----:B------:R-:W-:Y:S05]  /*77b0*/  BSYNC B1 ;  /* 0x0000000000017941 */ /* 0x000fea0003800000 */
.L_x_287:
[----:B0----5:R-:W-:Y:S01]  /*77c0*/  HADD2.F32 R5, -RZ, R22.H0_H0 ;  /* 0x20000016ff057230 */ /* 0x021fe20000004100 */
[----:B------:R-:W-:Y:S01]  /*77d0*/  ISETP.GT.AND P1, PT, R3, 0x8, P1 ;  /* 0x000000080300780c */ /* 0x000fe20000f24270 */
[----:B------:R-:W-:Y:S01]  /*77e0*/  @P0 IMAD.MOV.U32 R4, RZ, RZ, R10 ;  /* 0x000000ffff040224 */ /* 0x000fe200078e000a */
[----:B------:R-:W-:Y:S02]  /*77f0*/  BSSY B1, `(.L_x_289) ;  /* 0x0000009000017945 */ /* 0x000fe40003800000 */
[----:B------:R-:W-:-:S04]  /*7800*/  FMUL R5, R5, R154 ;  /* 0x0000009a05057220 */ /* 0x000fc80000400000 */
[----:B------:R-:W-:-:S05]  /*7810*/  FFMA R5, R150, R153, R5 ;  /* 0x0000009996057223 */ /* 0x000fca0000000005 */
[----:B------:R-:W-:-:S04]  /*7820*/  F2FP.F16.F32.PACK_AB R5, RZ, R5 ;  /* 0x00000005ff05723e */ /* 0x000fc800000000ff */
[----:B------:R-:W-:Y:S01]  /*7830*/  PRMT R2, R5, 0x7610, R2 ;  /* 0x0000761005027816 */ /* 0x000fe20000000002 */
[----:B------:R-:W-:-:S05]  /*7840*/  @P0 IMAD.MOV.U32 R5, RZ, RZ, R11 ;  /* 0x000000ffff050224 */ /* 0x000fca00078e000b */
[----:B------:R0:W-:Y:S01]  /*7850*/  @P0 STG.E.U16 desc[UR36][R4.64+0x1f0], R2 ;  /* 0x0001f00204000986 */ /* 0x0001e2000c101524 */
[----:B------:R-:W-:Y:S05]  /*7860*/  @!P1 BRA `(.L_x_290) ;  /* 0x0000000000049947 */ /* 0x000fea0003800000 */
[----:B------:R4:W5:Y:S02]  /*7870*/  LDG.E.LTC128B.U16 R22, desc[UR36][R8.64+0x1f2] ;  /* 0x0001f22408167981 */ /* 0x000964000c1e1520 */
.L_x_290:
[----:B------:R-:W-:Y:S05]  /*7880*/  BSYNC B1 ;  /* 0x0000000000017941 */ /* 0x000fea0003800000 */
.L_x_289:
[----:B------:R-:W-:Y:S05]  /*7890*/  @!P1 BRA `(.L_x_291) ;  /* 0x0000002400409947 */ /* 0x000fea0003800000 */
[----:B-----5:R-:W-:-:S05]  /*78a0*/  HADD2.F32 R3, -RZ, R22.H0_H0 ;  /* 0x20000016ff037230 */ /* 0x020fca0000004100 */
[----:B------:R-:W-:-:S04]  /*78b0*/  FMUL R0, R3, R154 ;  /* 0x0000009a03007220 */ /* 0x000fc80000400000 */
[----:B------:R-:W-:-:S05]  /*78c0*/  FFMA R0, R151, R153, R0 ;  /* 0x0000009997007223 */ /* 0x000fca0000000000 */
[----:B------:R-:W-:-:S05]  /*78d0*/  F2FP.F16.F32.PACK_AB R0, RZ, R0 ;  /* 0x00000000ff00723e */ /* 0x000fca00000000ff */
[----:B------:R0:W-:Y:S01]  /*78e0*/  STG.E.U16 desc[UR36][R10.64+0x1f2], R0 ;  /* 0x0001f2000a007986 */ /* 0x0001e2000c101524 */
[----:B------:R-:W-:Y:S05]  /*78f0*/  BRA `(.L_x_291) ;  /* 0x0000002400287947 */ /* 0x000fea0003800000 */
.L_x_38:
[----:B------:R-:W-:Y:S01]  /*7900*/  ISETP.GT.AND P2, PT, R0, 0x1, PT ;  /* 0x000000010000780c */ /* 0x000fe20003f44270 */
[----:B------:R-:W-:Y:S01]  /*7910*/  ULDC.64 UR4, c[0x0][0x5c0] ;  /* 0x0001700000047ab9 */ /* 0x000fe20000000a00 */
[-C--:B------:R-:W-:Y:S01]  /*7920*/  FMUL R24, R24, R153.reuse ;  /* 0x0000009918187220 */ /* 0x080fe20000400000 */
[-C--:B------:R-:W-:Y:S01]  /*7930*/  FMUL R25, R25, R153.reuse ;  /* 0x0000009919197220 */ /* 0x080fe20000400000 */
[----:B------:R-:W-:Y:S01]  /*7940*/  ISETP.GT.AND P1, PT, R3, RZ, P2 ;  /* 0x000000ff0300720c */ /* 0x000fe20001724270 */
[-C--:B------:R-:W-:Y:S01]  /*7950*/  FMUL R26, R26, R153.reuse ;  /* 0x000000991a1a7220 */ /* 0x080fe20000400000 */
[----:B------:R-:W-:Y:S01]  /*7960*/  LEA R4, P4, R6, UR4, 0x1 ;  /* 0x0000000406047c11 */ /* 0x000fe2000f8808ff */
[-C--:B------:R-:W-:Y:S01]  /*7970*/  FMUL R27, R27, R153.reuse ;  /* 0x000000991b1b7220 */ /* 0x080fe20000400000 */
[----:B------:R-:W-:Y:S01]  /*7980*/  F2FP.F16.F32.PACK_AB R24, RZ, R24 ;  /* 0x00000018ff18723e */ /* 0x000fe200000000ff */
[-C--:B------:R-:W-:Y:S01]  /*7990*/  FMUL R28, R28, R153.reuse ;  /* 0x000000991c1c7220 */ /* 0x080fe20000400000 */
[----:B------:R-:W-:Y:S01]  /*79a0*/  LEA.HI.X R5, R6, UR5, R181, 0x1, P4 ;  /* 0x0000000506057c11 */ /* 0x000fe2000a0f0cb5 */
[----:B------:R-:W-:Y:S01]  /*79b0*/  FMUL R29, R29, R153 ;  /* 0x000000991d1d7220 */ /* 0x000fe20000400000 */
[----:B------:R-:W-:Y:S01]  /*79c0*/  F2FP.F16.F32.PACK_AB R25, RZ, R25 ;  /* 0x00000019ff19723e */ /* 0x000fe200000000ff */
[-C--:B------:R-:W-:Y:S01]  /*79d0*/  FMUL R30, R30, R153.reuse ;  /* 0x000000991e1e7220 */ /* 0x080fe20000400000 */
[----:B------:R-:W-:Y:S01]  /*79e0*/  ISETP.GT.AND P2, PT, R3, 0x8, P2 ;  /* 0x000000080300780c */ /* 0x000fe20001744270 */
[----:B------:R-:W-:Y:S01]  /*79f0*/  @P3 STG.E.U16 desc[UR36][R4.64], R24 ;  /* 0x0000001804003986 */ /* 0x000fe2000c101524 */
[C---:B------:R-:W-:Y:S01]  /*7a00*/  SHF.L.U64.HI R11, R10.reuse, 0x4, R11 ;  /* 0x000000040a0b7819 */ /* 0x040fe2000001020b */
[-C--:B------:R-:W-:Y:S01]  /*7a10*/  FMUL R31, R31, R153.reuse ;  /* 0x000000991f1f7220 */ /* 0x080fe20000400000 */
[----:B------:R-:W-:Y:S01]  /*7a20*/  LEA R6, P3, R10, R4, 0x4 ;  /* 0x000000040a067211 */ /* 0x000fe200078620ff */
[----:B------:R-:W-:Y:S01]  /*7a30*/  @P1 STG.E.U16 desc[UR36][R4.64+0x2], R25 ;  /* 0x0000021904001986 */ /* 0x000fe2000c101524 */
[----:B------:R-:W-:Y:S01]  /*7a40*/  ISETP.GT.AND P1, PT, R3, 0x8, P0 ;  /* 0x000000080300780c */ /* 0x000fe20000724270 */
[----:B------:R-:W-:Y:S01]  /*7a50*/  FMUL R32, R32, R153 ;  /* 0x0000009920207220 */ /* 0x000fe20000400000 */
[----:B------:R-:W-:Y:S01]  /*7a60*/  F2FP.F16.F32.PACK_AB R26, RZ, R26 ;  /* 0x0000001aff1a723e */ /* 0x000fe200000000ff */
[----:B------:R-:W-:Y:S01]  /*7a70*/  IMAD.X R7, R11, 0x1, R5, P3 ;  /* 0x000000010b077824 */ /* 0x000fe200018e0605 */
[----:B------:R-:W-:Y:S01]  /*7a80*/  F2FP.F16.F32.PACK_AB R27, RZ, R27 ;  /* 0x0000001bff1b723e */ /* 0x000fe200000000ff */
[-C--:B------:R-:W-:Y:S01]  /*7a90*/  FMUL R33, R33, R153.reuse ;  /* 0x0000009921217220 */ /* 0x080fe20000400000 */
[----:B------:R-:W-:Y:S01]  /*7aa0*/  ISETP.GT.AND P0, PT, R0, 0x8, PT ;  /* 0x000000080000780c */ /* 0x000fe20003f04270 */
[-C--:B------:R-:W-:Y:S01]  /*7ab0*/  FMUL R34, R34, R153.reuse ;  /* 0x0000009922227220 */ /* 0x080fe20000400000 */
[----:B------:R-:W-:Y:S01]  /*7ac0*/  F2FP.F16.F32.PACK_AB R28, RZ, R28 ;  /* 0x0000001cff1c723e */ /* 0x000fe200000000ff */
[-C--:B------:R-:W-:Y:S01]  /*7ad0*/  FMUL R35, R35, R153.reuse ;  /* 0x0000009923237220 */ /* 0x080fe20000400000 */
[C---:B------:R-:W-:Y:S01]  /*7ae0*/  ISETP.GT.AND P4, PT, R3.reuse, RZ, P0 ;  /* 0x000000ff0300720c */ /* 0x040fe20000784270 */
[----:B------:R-:W-:Y:S01]  /*7af0*/  FMUL R36, R36, R153 ;  /* 0x0000009924247220 */ /* 0x000fe20000400000 */
[----:B------:R-:W-:Y:S01]  /*7b00*/  F2FP.F16.F32.PACK_AB R29, RZ, R29 ;  /* 0x0000001dff1d723e */ /* 0x000fe200000000ff */
[----:B------:R-:W-:Y:S01]  /*7b10*/  @P1 STG.E.U16 desc[UR36][R6.64], R26 ;  /* 0x0000001a06001986 */ /* 0x000fe2000c101524 */
[----:B------:R-:W-:Y:S01]  /*7b20*/  ISETP.GT.AND P1, PT, R3, 0x8, P0 ;  /* 0x000000080300780c */ /* 0x000fe20000724270 */
[-C--:B------:R-:W-:Y:S01]  /*7b30*/  FMUL R37, R37, R153.reuse ;  /* 0x0000009925257220 */ /* 0x080fe20000400000 */
[----:B------:R-:W-:Y:S01]  /*7b40*/  F2FP.F16.F32.PACK_AB R30, RZ, R30 ;  /* 0x0000001eff1e723e */ /* 0x000fe200000000ff */
[----:B------:R-:W-:Y:S01]  /*7b50*/  @P2 STG.E.U16 desc[UR36][R6.64+0x2], R27 ;  /* 0x0000021b06002986 */ /* 0x000fe2000c101524 */
[----:B------:R-:W-:Y:S01]  /*7b60*/  ISETP.GT.AND P2, PT, R0, 0x9, PT ;  /* 0x000000090000780c */ /* 0x000fe20003f44270 */
[----:B------:R-:W-:Y:S01]  /*7b70*/  FMUL R38, R38, R153 ;  /* 0x0000009926267220 */ /* 0x000fe20000400000 */
[----:B------:R-:W-:Y:S01]  /*7b80*/  F2FP.F16.F32.PACK_AB R31, RZ, R31 ;  /* 0x0000001fff1f723e */ /* 0x000fe200000000ff */
[-C--:B------:R-:W-:Y:S01]  /*7b90*/  FMUL R39, R39, R153.reuse ;  /* 0x0000009927277220 */ /* 0x080fe20000400000 */
[C---:B------:R-:W-:Y:S01]  /*7ba0*/  ISETP.GT.AND P3, PT, R3.reuse, RZ, P2 ;  /* 0x000000ff0300720c */ /* 0x040fe20001764270 */
[----:B------:R-:W-:Y:S01]  /*7bb0*/  @P4 STG.E.U16 desc[UR36][R4.64+0x10], R28 ;  /* 0x0000101c04004986 */ /* 0x000fe2000c101524 */
[----:B------:R-:W-:Y:S01]  /*7bc0*/  ISETP.GT.AND P2, PT, R3, 0x8, P2 ;  /* 0x000000080300780c */ /* 0x000fe20001744270 */
[-C--:B------:R-:W-:Y:S01]  /*7bd0*/  FMUL R40, R40, R153.reuse ;  /* 0x0000009928287220 */ /* 0x080fe20000400000 */
[----:B------:R-:W-:Y:S01]  /*7be0*/  ISETP.GT.AND P0, PT, R0, 0x10, PT ;  /* 0x000000100000780c */ /* 0x000fe20003f04270 */
[-C--:B------:R-:W-:Y:S01]  /*7bf0*/  FMUL R41, R41, R153.reuse ;  /* 0x0000009929297220 */ /* 0x080fe20000400000 */
[----:B------:R-:W-:Y:S01]  /*7c00*/  F2FP.F16.F32.PACK_AB R32, RZ, R32 ;  /* 0x00000020ff20723e */ /* 0x000fe200000000ff */
[-C--:B------:R-:W-:Y:S01]  /*7c10*/  FMUL R42, R42, R153.reuse ;  /* 0x000000992a2a7220 */ /* 0x080fe20000400000 */
[----:B------:R-:W-:Y:S01]  /*7c20*/  ISETP.GT.AND P4, PT, R3, RZ, P0 ;  /* 0x000000ff0300720c */ /* 0x000fe20000784270 */
[----:B------:R-:W-:Y:S01]  /*7c30*/  FMUL R43, R43, R153 ;  /* 0x000000992b2b7220 */ /* 0x000fe20000400000 */
[----:B------:R-:W-:Y:S01]  /*7c40*/  F2FP.F16.F32.PACK_AB R33, RZ, R33 ;  /* 0x00000021ff21723e */ /* 0x000fe200000000ff */
[-C--:B------:R-:W-:Y:S01]  /*7c50*/  FMUL R44, R44, R153.reuse ;  /* 0x000000992c2c7220 */ /* 0x080fe20000400000 */
[----:B------:R-:W-:Y:S01]  /*7c60*/  F2FP.F16.F32.PACK_AB R34, RZ, R34 ;  /* 0x00000022ff22723e */ /* 0x000fe200000000ff */
[----:B------:R-:W-:Y:S01]  /*7c70*/  @P3 STG.E.U16 desc[UR36][R4.64+0x12], R29 ;  /* 0x0000121d04003986 */ /* 0x000fe2000c101524 */
[----:B------:R-:W-:Y:S01]  /*7c80*/  ISETP.GT.AND P3, PT, R0, 0x11, PT ;  /* 0x000000110000780c */ /* 0x000fe20003f64270 */
[----:B------:R-:W-:Y:S01]  /*7c90*/  FMUL R45, R45, R153 ;  /* 0x000000992d2d7220 */ /* 0x000fe20000400000 */
[----:B------:R-:W-:Y:S01]  /*7ca0*/  F2FP.F16.F32.PACK_AB R35, RZ, R35 ;  /* 0x00000023ff23723e */ /* 0x000fe200000000ff */
[----:B------:R-:W-:Y:S01]  /*7cb0*/  @P1 STG.E.U16 desc[UR36][R6.64+0x10], R30 ;  /* 0x0000101e06001986 */ /* 0x000fe2000c101524 */
[C---:B------:R-:W-:Y:S01]  /*7cc0*/  ISETP.GT.AND P1, PT, R3.reuse, 0x8, P0 ;  /* 0x000000080300780c */ /* 0x040fe20000724270 */
[-C--:B------:R-:W-:Y:S01]  /*7cd0*/  FMUL R46, R46, R153.reuse ;  /* 0x000000992e2e7220 */ /* 0x080fe20000400000 */
[----:B------:R-:W-:Y:S01]  /*7ce0*/  ISETP.GT.AND P0, PT, R0, 0x18, PT ;  /* 0x000000180000780c */ /* 0x000fe20003f04270 */
[----:B------:R-:W-:Y:S01]  /*7cf0*/  @P2 STG.E.U16 desc[UR36][R6.64+0x12], R31 ;  /* 0x0000121f06002986 */ /* 0x000fe2000c101524 */
[----:B------:R-:W-:Y:S01]  /*7d00*/  ISETP.GT.AND P2, PT, R3, RZ, P3 ;  /* 0x000000ff0300720c */ /* 0x000fe20001f44270 */
[-C--:B------:R-:W-:Y:S01]  /*7d10*/  FMUL R47, R47, R153.reuse ;  /* 0x000000992f2f7220 */ /* 0x080fe20000400000 */
[C---:B------:R-:W-:Y:S01]  /*7d20*/  ISETP.GT.AND P3, PT, R3.reuse, 0x8, P3 ;  /* 0x000000080300780c */ /* 0x040fe20001f64270 */
[----:B------:R-:W-:Y:S01]  /*7d30*/  @P4 STG.E.U16 desc[UR36][R4.64+0x20], R32 ;  /* 0x0000202004004986 */ /* 0x000fe2000c101524 */
[----:B------:R-:W-:Y:S01]  /*7d40*/  ISETP.GT.AND P4, PT, R3, RZ, P0 ;  /* 0x000000ff0300720c */ /* 0x000fe20000784270 */
[-C--:B------:R-:W-:Y:S01]  /*7d50*/  FMUL R48, R48, R153.reuse ;  /* 0x0000009930307220 */ /* 0x080fe20000400000 */
[----:B------:R-:W-:Y:S01]  /*7d60*/  F2FP.F16.F32.PACK_AB R36, RZ, R36 ;  /* 0x00000024ff24723e */ /* 0x000fe200000000ff */
[----:B------:R-:W-:Y:S01]  /*7d70*/  FMUL R49, R49, R153 ;  /* 0x0000009931317220 */ /* 0x000fe20000400000 */
[----:B------:R-:W-:Y:S01]  /*7d80*/  F2FP.F16.F32.PACK_AB R37, RZ, R37 ;  /* 0x00000025ff25723e */ /* 0x000fe200000000ff */
[-C--:B------:R-:W-:Y:S01]  /*7d90*/  FMUL R50, R50, R153.reuse ;  /* 0x0000009932327220 */ /* 0x080fe20000400000 */
[----:B------:R-:W-:Y:S01]  /*7da0*/  F2FP.F16.F32.PACK_AB R38, RZ, R38 ;  /* 0x00000026ff26723e */ /* 0x000fe200000000ff */
[----:B------:R-:W-:Y:S01]  /*7db0*/  FMUL R51, R51, R153 ;  /* 0x0000009933337220 */ /* 0x000fe20000400000 */
[----:B------:R-:W-:Y:S01]  /*7dc0*/  F2FP.F16.F32.PACK_AB R39, RZ, R39 ;  /* 0x00000027ff27723e */ /* 0x000fe200000000ff */
[----:B------:R-:W-:Y:S01]  /*7dd0*/  @P2 STG.E.U16 desc[UR36][R4.64+0x22], R33 ;  /* 0x0000222104002986 */ /* 0x000fe2000c101524 */
[----:B------:R-:W-:Y:S01]  /*7de0*/  F2FP.F16.F32.PACK_AB R40, RZ, R40 ;  /* 0x00000028ff28723e */ /* 0x000fe200000000ff */
[----:B------:R-:W-:Y:S01]  /*7df0*/  FMUL R52, R52, R153 ;  /* 0x0000009934347220 */ /* 0x000fe20000400000 */
[----:B------:R-:W-:Y:S01]  /*7e00*/  F2FP.F16.F32.PACK_AB R41, RZ, R41 ;  /* 0x00000029ff29723e */ /* 0x000fe200000000ff */
[----:B------:R-:W-:Y:S01]  /*7e10*/  @P1 STG.E.U16 desc[UR36][R6.64+0x20], R34 ;  /* 0x0000202206001986 */ /* 0x000fe2000c101524 */
[----:B------:R-:W-:Y:S01]  /*7e20*/  ISETP.GT.AND P1, PT, R3, 0x8, P0 ;  /* 0x000000080300780c */ /* 0x000fe20000724270 */
[-C--:B------:R-:W-:Y:S01]  /*7e30*/  FMUL R53, R53, R153.reuse ;  /* 0x0000009935357220 */ /* 0x080fe20000400000 */
[C---:B------:R-:W-:Y:S01]  /*7e40*/  ISETP.GT.AND P0, PT, R0.reuse, 0x20, PT ;  /* 0x000000200000780c */ /* 0x040fe20003f04270 */
[----:B------:R-:W-:Y:S01]  /*7e50*/  @P3 STG.E.U16 desc[UR36][R6.64+0x22], R35 ;  /* 0x0000222306003986 */ /* 0x000fe2000c101524 */
[----:B------:R-:W-:Y:S01]  /*7e60*/  ISETP.GT.AND P3, PT, R0, 0x19, PT ;  /* 0x000000190000780c */ /* 0x000fe20003f64270 */
[-C--:B------:R-:W-:Y:S01]  /*7e70*/  FMUL R54, R54, R153.reuse ;  /* 0x0000009936367220 */ /* 0x080fe20000400000 */
[----:B------:R-:W-:Y:S01]  /*7e80*/  F2FP.F16.F32.PACK_AB R42, RZ, R42 ;  /* 0x0000002aff2a723e */ /* 0x000fe200000000ff */
[----:B------:R-:W-:Y:S01]  /*7e90*/  @P4 STG.E.U16 desc[UR36][R4.64+0x30], R36 ;  /* 0x0000302404004986 */ /* 0x000fe2000c101524 */
[----:B------:R-:W-:Y:S01]  /*7ea0*/  ISETP.GT.AND P2, PT, R3, RZ, P3 ;  /* 0x000000ff0300720c */ /* 0x000fe20001f44270 */
[-C--:B------:R-:W-:Y:S01]  /*7eb0*/  FMUL R55, R55, R153.reuse ;  /* 0x0000009937377220 */ /* 0x080fe20000400000 */
[C---:B------:R-:W-:Y:S01]  /*7ec0*/  ISETP.GT.AND P3, PT, R3.reuse, 0x8, P3 ;  /* 0x000000080300780c */ /* 0x040fe20001f64270 */
[-C--:B------:R-:W-:Y:S01]  /*7ed0*/  FMUL R56, R56, R153.reuse ;  /* 0x0000009938387220 */ /* 0x080fe20000400000 */
[----:B------:R-:W-:Y:S01]  /*7ee0*/  ISETP.GT.AND P4, PT, R3, RZ, P0 ;  /* 0x000000ff0300720c */ /* 0x000fe20000784270 */
[----:B------:R-:W-:Y:S01]  /*7ef0*/  FMUL R57, R57, R153 ;  /* 0x0000009939397220 */ /* 0x000fe20000400000 */
[----:B------:R-:W-:Y:S01]  /*7f00*/  F2FP.F16.F32.PACK_AB R43, RZ, R43 ;  /* 0x0000002bff2b723e */ /* 0x000fe200000000ff */
[-C--:B------:R-:W-:Y:S01]  /*7f10*/  FMUL R58, R58, R153.reuse ;  /* 0x000000993a3a7220 */ /* 0x080fe20000400000 */
[----:B------:R-:W-:Y:S01]  /*7f20*/  F2FP.F16.F32.PACK_AB R44, RZ, R44 ;  /* 0x0000002cff2c723e */ /* 0x000fe200000000ff */
[----:B------:R-:W-:Y:S01]  /*7f30*/  FMUL R59, R59, R153 ;  /* 0x000000993b3b7220 */ /* 0x000fe20000400000 */
[----:B------:R-:W-:Y:S01]  /*7f40*/  F2FP.F16.F32.PACK_AB R45, RZ, R45 ;  /* 0x0000002dff2d723e */ /* 0x000fe200000000ff */
[----:B------:R-:W-:Y:S01]  /*7f50*/  FMUL R60, R60, R153 ;  /* 0x000000993c3c7220 */ /* 0x000fe20000400000 */
[----:B------:R-:W-:Y:S01]  /*7f60*/  F2FP.F16.F32.PACK_AB R46, RZ, R46 ;  /* 0x0000002eff2e723e */ /* 0x000fe200000000ff */
[----:B------:R-:W-:Y:S01]  /*7f70*/  @P2 STG.E.U16 desc[UR36][R4.64+0x32], R37 ;  /* 0x0000322504002986 */ /* 0x000fe2000c101524 */
[----:B------:R-:W-:Y:S01]  /*7f80*/  F2FP.F16.F32.PACK_AB R47, RZ, R47 ;  /* 0x0000002fff2f723e */ /* 0x000fe200000000ff */
[-C--:B------:R-:W-:Y:S01]  /*7f90*/  FMUL R61, R61, R153.reuse ;  /* 0x000000993d3d7220 */ /* 0x080fe20000400000 */
[----:B------:R-:W-:Y:S01]  /*7fa0*/  F2FP.F16.F32.PACK_AB R48, RZ, R48 ;  /* 0x00000030ff30723e */ /* 0x000fe200000000ff */
[----:B------:R-:W-:Y:S01]  /*7fb0*/  @P1 STG.E.U16 desc[UR36][R6.64+0x30], R38 ;  /* 0x0000302606001986 */ /* 0x000fe2000c101524 */
[----:B------:R-:W-:Y:S01]  /*7fc0*/  ISETP.GT.AND P1, PT, R3, 0x8, P0 ;  /* 0x000000080300780c */ /* 0x000fe20000724270 */
[-C--:B------:R-:W-:Y:S01]  /*7fd0*/  FMUL R62, R62, R153.reuse ;  /* 0x000000993e3e7220 */ /* 0x080fe20000400000 */
[C---:B------:R-:W-:Y:S01]  /*7fe0*/  ISETP.GT.AND P0, PT, R0.reuse, 0x28, PT ;  /* 0x000000280000780c */ /* 0x040fe20003f04270 */
[----:B------:R-:W-:Y:S01]  /*7ff0*/  @P3 STG.E.U16 desc[UR36][R6.64+0x32], R39 ;  /* 0x0000322706003986 */ /* 0x000fe2000c101524 */
[----:B------:R-:W-:Y:S01]  /*8000*/  ISETP.GT.AND P3, PT, R0, 0x21, PT ;  /* 0x000000210000780c */ /* 0x000fe20003f64270 */
[----:B------:R-:W-:Y:S01]  /*8010*/  FMUL R63, R63, R153 ;  /* 0x000000993f3f7220 */ /* 0x000fe20000400000 */
[----:B------:R-:W-:Y:S01]  /*8020*/  F2FP.F16.F32.PACK_AB R49, RZ, R49 ;  /* 0x00000031ff31723e */ /* 0x000fe200000000ff */
[----:B------:R-:W-:Y:S01]  /*8030*/  @P4 STG.E.U16 desc[UR36][R4.64+0x40], R40 ;  /* 0x0000402804004986 */ /* 0x000fe2000c101524 */
[C---:B------:R-:W-:Y:S01]  /*8040*/  ISETP.GT.AND P2, PT, R3.reuse, RZ, P3 ;  /* 0x000000ff0300720c */ /* 0x040fe20001f44270 */
[-C--:B------:R-:W-:Y:S01]  /*8050*/  FMUL R64, R64, R153.reuse ;  /* 0x0000009940407220 */ /* 0x080fe20000400000 */
[----:B------:R-:W-:Y:S01]  /*8060*/  ISETP.GT.AND P3, PT, R3, 0x8, P3 ;  /* 0x000000080300780c */ /* 0x000fe20001f64270 */
[-C--:B------:R-:W-:Y:S01]  /*8070*/  FMUL R65, R65, R153.reuse ;  /* 0x0000009941417220 */ /* 0x080fe20000400000 */
        /* <DEDUP_REMOVED lines=248> */
[----:B------:R-:W-:-:S02]  /*9000*/  ISETP.GT.AND P1, PT, R3, 0x8, P0 ;  /* 0x000000080300780c */ /* 0x000fc40000724270 */
[C---:B------:R-:W-:Y:S01]  /*9010*/  ISETP.GT.AND P0, PT, R0.reuse, 0x78, PT ;  /* 0x000000780000780c */ /* 0x040fe20003f04270 */
[----:B------:R-:W-:Y:S01]  /*9020*/  @P3 STG.E.U16 desc[UR36][R6.64+0xd2], R79 ;  /* 0x0000d24f06003986 */ /* 0x000fe2000c101524 */
[----:B------:R-:W-:Y:S02]  /*9030*/  ISETP.GT.AND P3, PT, R0, 0x71, PT ;  /* 0x000000710000780c */ /* 0x000fe40003f64270 */
[----:B------:R-:W-:Y:S01]  /*9040*/  F2FP.F16.F32.PACK_AB R119, RZ, R119 ;  /* 0x00000077ff77723e */ /* 0x000fe200000000ff */
[----:B------:R-:W-:Y:S01]  /*9050*/  @P4 STG.E.U16 desc[UR36][R4.64+0xe0], R80 ;  /* 0x0000e05004004986 */ /* 0x000fe2000c101524 */
[C---:B------:R-:W-:Y:S02]  /*9060*/  ISETP.GT.AND P2, PT, R3.reuse, RZ, P3 ;  /* 0x000000ff0300720c */ /* 0x040fe40001f44270 */
[C---:B------:R-:W-:Y:S02]  /*9070*/  ISETP.GT.AND P3, PT, R3.reuse, 0x8, P3 ;  /* 0x000000080300780c */ /* 0x040fe40001f64270 */
[----:B------:R-:W-:-:S02]  /*9080*/  ISETP.GT.AND P4, PT, R3, RZ, P0 ;  /* 0x000000ff0300720c */ /* 0x000fc40000784270 */
[----:B------:R-:W-:Y:S02]  /*9090*/  F2FP.F16.F32.PACK_AB R120, RZ, R120 ;  /* 0x00000078ff78723e */ /* 0x000fe400000000ff */
[----:B------:R-:W-:Y:S02]  /*90a0*/  F2FP.F16.F32.PACK_AB R121, RZ, R121 ;  /* 0x00000079ff79723e */ /* 0x000fe400000000ff */
[----:B------:R-:W-:Y:S02]  /*90b0*/  F2FP.F16.F32.PACK_AB R122, RZ, R122 ;  /* 0x0000007aff7a723e */ /* 0x000fe400000000ff */
[----:B------:R-:W-:Y:S01]  /*90c0*/  F2FP.F16.F32.PACK_AB R123, RZ, R123 ;  /* 0x0000007bff7b723e */ /* 0x000fe200000000ff */
[----:B------:R-:W-:Y:S01]  /*90d0*/  @P2 STG.E.U16 desc[UR36][R4.64+0xe2], R81 ;  /* 0x0000e25104002986 */ /* 0x000fe2000c101524 */
[----:B------:R-:W-:Y:S02]  /*90e0*/  F2FP.F16.F32.PACK_AB R124, RZ, R124 ;  /* 0x0000007cff7c723e */ /* 0x000fe400000000ff */
        /* <DEDUP_REMOVED lines=66> */
[----:B------:R-:W-:Y:S04]  /*9510*/  @P2 STG.E.U16 desc[UR36][R4.64+0x122], R97 ;  /* 0x0001226104002986 */ /* 0x000fe8000c101524 */
[----:B------:R-:W-:Y:S01]  /*9520*/  @P1 STG.E.U16 desc[UR36][R6.64+0x120], R98 ;  /* 0x0001206206001986 */ /* 0x000fe2000c101524 */
[----:B------:R-:W-:-:S02]  /*9530*/  ISETP.GT.AND P1, PT, R3, 0x8, P0 ;  /* 0x000000080300780c */ /* 0x000fc40000724270 */
[C---:B------:R-:W-:Y:S01]  /*9540*/  ISETP.GT.AND P0, PT, R0.reuse, 0xa0, PT ;  /* 0x000000a00000780c */ /* 0x040fe20003f04270 */
[----:B------:R-:W-:Y:S01]  /*9550*/  @P3 STG.E.U16 desc[UR36][R6.64+0x122], R99 ;  /* 0x0001226306003986 */ /* 0x000fe2000c101524 */
[----:B------:R-:W-:-:S03]  /*9560*/  ISETP.GT.AND P3, PT, R0, 0x99, PT ;  /* 0x000000990000780c */ /* 0x000fc60003f64270 */
[----:B------:R-:W-:Y:S01]  /*9570*/  @P4 STG.E.U16 desc[UR36][R4.64+0x130], R100 ;  /* 0x0001306404004986 */ /* 0x000fe2000c101524 */
[C---:B------:R-:W-:Y:S02]  /*9580*/  ISETP.GT.AND P2, PT, R3.reuse, RZ, P3 ;  /* 0x000000ff0300720c */ /* 0x040fe40001f44270 */
[C---:B------:R-:W-:Y:S02]  /*9590*/  ISETP.GT.AND P3, PT, R3.reuse, 0x8, P3 ;  /* 0x000000080300780c */ /* 0x040fe40001f64270 */
[----:B------:R-:W-:-:S09]  /*95a0*/  ISETP.GT.AND P4, PT, R3, RZ, P0 ;  /* 0x000000ff0300720c */ /* 0x000fd20000784270 */
[----:B------:R-:W-:Y:S04]  /*95b0*/  @P2 STG.E.U16 desc[UR36][R4.64+0x132], R101 ;  /* 0x0001326504002986 */ /* 0x000fe8000c101524 */
[----:B------:R-:W-:Y:S01]  /*95c0*/  @P1 STG.E.U16 desc[UR36][R6.64+0x130], R102 ;  /* 0x0001306606001986 */ /* 0x000fe2000c101524 */
[----:B------:R-:W-:Y:S02]  /*95d0*/  ISETP.GT.AND P1, PT, R3, 0x8, P0 ;  /* 0x000000080300780c */ /* 0x000fe40000724270 */
        /* <DEDUP_REMOVED lines=76> */
[C---:B------:R-:W-:Y:S02]  /*9aa0*/  ISETP.GT.AND P3, PT, R3.reuse, RZ, P0 ;  /* 0x000000ff0300720c */ /* 0x040fe40000764270 */
[----:B------:R-:W-:-:S07]  /*9ab0*/  ISETP.GT.AND P0, PT, R3, 0x8, P0 ;  /* 0x000000080300780c */ /* 0x000fce0000704270 */
[----:B------:R-:W-:Y:S04]  /*9ac0*/  @P2 STG.E.U16 desc[UR36][R4.64+0x1b2], R133 ;  /* 0x0001b28504002986 */ /* 0x000fe8000c101524 */
[----:B------:R-:W-:Y:S01]  /*9ad0*/  @P1 STG.E.U16 desc[UR36][R6.64+0x1b0], R134 ;  /* 0x0001b08606001986 */ /* 0x000fe2000c101524 */
[----:B------:R-:W-:-:S03]  /*9ae0*/  ISETP.GT.AND P1, PT, R0, 0xe8, PT ;  /* 0x000000e80000780c */ /* 0x000fc60003f24270 */
        /* <DEDUP_REMOVED lines=11> */
[C---:B------:R-:W-:Y:S02]  /*9ba0*/  ISETP.GT.AND P2, PT, R3.reuse, RZ, P0 ;  /* 0x000000ff0300720c */ /* 0x040fe40000744270 */
[----:B------:R-:W-:Y:S01]  /*9bb0*/  ISETP.GT.AND P0, PT, R3, 0x8, P0 ;  /* 0x000000080300780c */ /* 0x000fe20000704270 */
[----:B------:R-:W-:Y:S01]  /*9bc0*/  @P3 STG.E.U16 desc[UR36][R4.64+0x1d0], R140 ;  /* 0x0001d08c04003986 */ /* 0x000fe2000c101524 */
[----:B------:R-:W-:-:S04]  /*9bd0*/  ISETP.GT.AND P3, PT, R0, 0xf0, PT ;  /* 0x000000f00000780c */ /* 0x000fc80003f64270 */
[C---:B------:R-:W-:Y:S02]  /*9be0*/  ISETP.GT.AND P4, PT, R3.reuse, RZ, P3 ;  /* 0x000000ff0300720c */ /* 0x040fe40001f84270 */
[----:B------:R-:W-:-:S03]  /*9bf0*/  ISETP.GT.AND P3, PT, R3, 0x8, P3 ;  /* 0x000000080300780c */ /* 0x000fc60001f64270 */
[----:B------:R-:W-:Y:S01]  /*9c00*/  @P2 STG.E.U16 desc[UR36][R4.64+0x1d2], R141 ;  /* 0x0001d28d04002986 */ /* 0x000fe2000c101524 */
[----:B------:R-:W-:-:S03]  /*9c10*/  ISETP.GT.AND P2, PT, R0, 0xf8, PT ;  /* 0x000000f80000780c */ /* 0x000fc60003f44270 */
[----:B------:R-:W-:Y:S01]  /*9c20*/  @P1 STG.E.U16 desc[UR36][R6.64+0x1d0], R142 ;  /* 0x0001d08e06001986 */ /* 0x000fe2000c101524 */
[----:B------:R-:W-:-:S03]  /*9c30*/  ISETP.GT.AND P1, PT, R0, 0xf9, PT ;  /* 0x000000f90000780c */ /* 0x000fc60003f24270 */
[----:B------:R-:W-:Y:S01]  /*9c40*/  @P0 STG.E.U16 desc[UR36][R6.64+0x1d2], R143 ;  /* 0x0001d28f06000986 */ /* 0x000fe2000c101524 */
[----:B------:R-:W-:-:S03]  /*9c50*/  ISETP.GT.AND P0, PT, R0, 0xf1, PT ;  /* 0x000000f10000780c */ /* 0x000fc60003f04270 */
[----:B------:R-:W-:Y:S01]  /*9c60*/  @P4 STG.E.U16 desc[UR36][R4.64+0x1e0], R144 ;  /* 0x0001e09004004986 */ /* 0x000fe2000c101524 */
[C---:B------:R-:W-:Y:S02]  /*9c70*/  ISETP.GT.AND P4, PT, R3.reuse, RZ, P0 ;  /* 0x000000ff0300720c */ /* 0x040fe40000784270 */
[----:B------:R-:W-:-:S11]  /*9c80*/  ISETP.GT.AND P0, PT, R3, 0x8, P0 ;  /* 0x000000080300780c */ /* 0x000fd60000704270 */
[----:B------:R-:W-:Y:S01]  /*9c90*/  @P4 STG.E.U16 desc[UR36][R4.64+0x1e2], R145 ;  /* 0x0001e29104004986 */ /* 0x000fe2000c101524 */
[C---:B------:R-:W-:Y:S01]  /*9ca0*/  ISETP.GT.AND P4, PT, R3.reuse, RZ, P2 ;  /* 0x000000ff0300720c */ /* 0x040fe20001784270 */
[----:B------:R-:W-:Y:S01]  /*9cb0*/  @P0 IMAD.MOV.U32 R2, RZ, RZ, R6 ;  /* 0x000000ffff020224 */ /* 0x000fe200078e0006 */
[C---:B------:R-:W-:Y:S01]  /*9cc0*/  ISETP.GT.AND P2, PT, R3.reuse, 0x8, P2 ;  /* 0x000000080300780c */ /* 0x040fe20001744270 */
[----:B------:R-:W-:Y:S01]  /*9cd0*/  @P3 STG.E.U16 desc[UR36][R6.64+0x1e0], R146 ;  /* 0x0001e09206003986 */ /* 0x000fe2000c101524 */
[C---:B------:R-:W-:Y:S02]  /*9ce0*/  ISETP.GT.AND P3, PT, R3.reuse, RZ, P1 ;  /* 0x000000ff0300720c */ /* 0x040fe40000f64270 */
[----:B------:R-:W-:Y:S01]  /*9cf0*/  ISETP.GT.AND P1, PT, R3, 0x8, P1 ;  /* 0x000000080300780c */ /* 0x000fe20000f24270 */
[----:B------:R-:W-:-:S05]  /*9d00*/  @P0 IMAD.MOV.U32 R3, RZ, RZ, R7 ;  /* 0x000000ffff030224 */ /* 0x000fca00078e0007 */
[----:B------:R0:W-:Y:S02]  /*9d10*/  @P0 STG.E.U16 desc[UR36][R2.64+0x1e2], R147 ;  /* 0x0001e29302000986 */ /* 0x0001e4000c101524 */
[----:B0-----:R-:W-:Y:S02]  /*9d20*/  @P4 IMAD.MOV.U32 R2, RZ, RZ, R4 ;  /* 0x000000ffff024224 */ /* 0x001fe400078e0004 */
[----:B------:R-:W-:-:S05]  /*9d30*/  @P4 IMAD.MOV.U32 R3, RZ, RZ, R5 ;  /* 0x000000ffff034224 */ /* 0x000fca00078e0005 */
[----:B------:R0:W-:Y:S04]  /*9d40*/  @P4 STG.E.U16 desc[UR36][R2.64+0x1f0], R148 ;  /* 0x0001f09402004986 */ /* 0x0001e8000c101524 */
[----:B------:R1:W-:Y:S01]  /*9d50*/  @P3 STG.E.U16 desc[UR36][R4.64+0x1f2], R149 ;  /* 0x0001f29504003986 */ /* 0x0003e2000c101524 */
[----:B0-----:R-:W-:Y:S02]  /*9d60*/  @P2 IMAD.MOV.U32 R2, RZ, RZ, R6 ;  /* 0x000000ffff022224 */ /* 0x001fe400078e0006 */
[----:B------:R-:W-:-:S05]  /*9d70*/  @P2 IMAD.MOV.U32 R3, RZ, RZ, R7 ;  /* 0x000000ffff032224 */ /* 0x000fca00078e0007 */
[----:B------:R1:W-:Y:S04]  /*9d80*/  @P2 STG.E.U16 desc[UR36][R2.64+0x1f0], R150 ;  /* 0x0001f09602002986 */ /* 0x0003e8000c101524 */
[----:B------:R1:W-:Y:S02]  /*9d90*/  @P1 STG.E.U16 desc[UR36][R6.64+0x1f2], R151 ;  /* 0x0001f29706001986 */ /* 0x0003e4000c101524 */
.L_x_291:
[----:B------:R-:W-:Y:S05]  /*9da0*/  BSYNC B0 ;  /* 0x0000000000007941 */ /* 0x000fea0003800000 */
.L_x_37:
[----:B01----:R-:W2:Y:S01]  /*9db0*/  LDL.64 R2, [R1] ;  /* 0x0000000001027983 */ /* 0x003ea20000100a00 */
[----:B------:R-:W-:Y:S01]  /*9dc0*/  ULDC.64 UR4, c[0x0][0x650] ;  /* 0x0001940000047ab9 */ /* 0x000fe20000000a00 */
[----:B------:R0:W-:Y:S01]  /*9dd0*/  SYNCS.ARRIVE.TRANS64.A1T0 RZ, [R162+UR45], RZ ;  /* 0x000000ffa2ff79a7 */ /* 0x0001e2000810002d */
[----:B------:R-:W-:Y:S01]  /*9de0*/  PRMT R0, RZ, 0x7610, R0 ;  /* 0x00007610ff007816 */ /* 0x000fe20000000000 */
[----:B------:R-:W-:Y:S02]  /*9df0*/  IMAD.MOV.U32 R19, RZ, RZ, -0x1 ;  /* 0xffffffffff137424 */ /* 0x000fe400078e00ff */
[----:B-----5:R-:W-:Y:S01]  /*9e00*/  IMAD.MOV.U32 R22, RZ, RZ, -0x1 ;  /* 0xffffffffff167424 */ /* 0x020fe200078e00ff */
[----:B--2---:R-:W-:-:S04]  /*9e10*/  LEA R18, P0, R2, R18, 0x1 ;  /* 0x0000001202127211 */ /* 0x004fc800078008ff */
[----:B------:R-:W-:Y:S01]  /*9e20*/  LEA.HI.X R17, R2, R17, R23, 0x1, P0 ;  /* 0x0000001102117211 */ /* 0x000fe200000f0c17 */
[----:B------:R-:W-:Y:S01]  /*9e30*/  IMAD.MOV.U32 R2, RZ, RZ, -0x1 ;  /* 0xffffffffff027424 */ /* 0x000fe200078e00ff */
[----:B------:R-:W-:-:S04]  /*9e40*/  ISETP.GE.U32.AND P0, PT, R18, UR4, PT ;  /* 0x0000000412007c0c */ /* 0x000fc8000bf06070 */
[----:B------:R-:W-:-:S13]  /*9e50*/  ISETP.GE.U32.AND.EX P0, PT, R17, UR5, PT, P0 ;  /* 0x0000000511007c0c */ /* 0x000fda000bf06100 */
[----:B0-----:R-:W-:Y:S05]  /*9e60*/  @P0 BRA `(.L_x_292) ;  /* 0x0000000400700947 */ /* 0x001fea0003800000 */
[----:B------:R-:W0:Y:S01]  /*9e70*/  S2R R10, SR_CTAID.X ;  /* 0x00000000000a7919 */ /* 0x000e220000002500 */
[----:B---34-:R-:W1:Y:S01]  /*9e80*/  LDC.64 R8, c[0x0][0x628] ;  /* 0x00018a00ff087b82 */ /* 0x018e620000000a00 */
[----:B------:R-:W-:Y:S01]  /*9e90*/  ULDC UR4, c[0x0][0x150] ;  /* 0x0000540000047ab9 */ /* 0x000fe20000000800 */
[----:B------:R-:W-:Y:S01]  /*9ea0*/  IMAD.MOV.U32 R6, RZ, RZ, R18 ;  /* 0x000000ffff067224 */ /* 0x000fe200078e0012 */
[----:B------:R-:W2:Y:S01]  /*9eb0*/  S2R R20, SR_CTAID.Y ;  /* 0x0000000000147919 */ /* 0x000ea20000002600 */
[----:B------:R-:W-:-:S04]  /*9ec0*/  IMAD.MOV.U32 R7, RZ, RZ, R17 ;  /* 0x000000ffff077224 */ /* 0x000fc800078e0011 */
[----:B------:R-:W3:Y:S08]  /*9ed0*/  LDC R15, c[0x0][0x144] ;  /* 0x00005100ff0f7b82 */ /* 0x000ef00000000800 */
[----:B------:R-:W4:Y:S08]  /*9ee0*/  LDC R0, c[0x0][0x630] ;  /* 0x00018c00ff007b82 */ /* 0x000f300000000800 */
[----:B------:R-:W2:Y:S01]  /*9ef0*/  LDC.64 R12, c[0x0][0x620] ;  /* 0x00018800ff0c7b82 */ /* 0x000ea20000000a00 */
[----:B-1----:R-:W-:-:S04]  /*9f00*/  ISETP.NE.U32.AND P0, PT, R8, RZ, PT ;  /* 0x000000ff0800720c */ /* 0x002fc80003f05070 */
[----:B------:R-:W-:Y:S02]  /*9f10*/  ISETP.NE.AND.EX P0, PT, R9, RZ, PT, P0 ;  /* 0x000000ff0900720c */ /* 0x000fe40003f05300 */
[----:B0-----:R-:W-:-:S05]  /*9f20*/  I2FP.F32.U32 R2, R10 ;  /* 0x0000000a00027245 */ /* 0x001fca0000201000 */
[----:B------:R-:W-:-:S04]  /*9f30*/  FMUL R2, R2, UR4 ;  /* 0x0000000402027c20 */ /* 0x000fc80008400000 */
[----:B------:R0:W1:Y:S02]  /*9f40*/  F2I.U32.TRUNC.NTZ R14, R2 ;  /* 0x00000002000e7305 */ /* 0x000064000020f000 */
[----:B---34-:R-:W-:Y:S05]  /*9f50*/  @!P0 BRA `(.L_x_293) ;  /* 0x0000000000288947 */ /* 0x018fea0003800000 */
[----:B------:R-:W3:Y:S02]  /*9f60*/  LDC R3, c[0x0][0x634] ;  /* 0x00018d00ff037b82 */ /* 0x000ee40000000800 */
[----:B---3--:R-:W-:-:S05]  /*9f70*/  IADD3 R7, P0, R18, R3, RZ ;  /* 0x0000000312077210 */ /* 0x008fca0007f1e0ff */
[----:B------:R-:W-:-:S04]  /*9f80*/  IMAD.X R11, RZ, RZ, R17, P0 ;  /* 0x000000ffff0b7224 */ /* 0x000fc800000e0611 */
[----:B0-----:R-:W-:-:S04]  /*9f90*/  IMAD.WIDE.U32 R2, R11, R8, RZ ;  /* 0x000000080b027225 */ /* 0x001fc800078e00ff */
[----:B------:R-:W-:-:S04]  /*9fa0*/  IMAD.WIDE.U32 R4, P0, R7, R9, R2 ;  /* 0x0000000907047225 */ /* 0x000fc80007800002 */
[----:B------:R-:W-:-:S04]  /*9fb0*/  IMAD.WIDE.U32 R2, R7, R8, RZ ;  /* 0x0000000807027225 */ /* 0x000fc800078e00ff */
[----:B------:R-:W-:Y:S01]  /*9fc0*/  IMAD.X R7, RZ, RZ, RZ, P0 ;  /* 0x000000ffff077224 */ /* 0x000fe200000e06ff */
[----:B------:R-:W-:Y:S01]  /*9fd0*/  IADD3 RZ, P0, R3, R4, RZ ;  /* 0x0000000403ff7210 */ /* 0x000fe20007f1e0ff */
[----:B------:R-:W-:-:S04]  /*9fe0*/  IMAD.MOV.U32 R6, RZ, RZ, R5 ;  /* 0x000000ffff067224 */ /* 0x000fc800078e0005 */
[----:B------:R-:W-:-:S08]  /*9ff0*/  IMAD.WIDE.U32.X R6, R11, R9, R6, P0 ;  /* 0x000000090b067225 */ /* 0x000fd000000e0406 */
.L_x_293:
[----:B------:R-:W3:Y:S01]  /*a000*/  LDC.64 R26, c[0x0][0x640] ;  /* 0x00019000ff1a7b82 */ /* 0x000ee20000000a00 */
[-C--:B------:R-:W-:Y:S01]  /*a010*/  SHF.R.U64 R11, R6, R0.reuse, R7 ;  /* 0x00000000060b7219 */ /* 0x080fe20000001207 */
[----:B------:R-:W-:Y:S01]  /*a020*/  IMAD.MOV.U32 R19, RZ, RZ, R17 ;  /* 0x000000ffff137224 */ /* 0x000fe200078e0011 */
[----:B------:R-:W-:Y:S01]  /*a030*/  SHF.R.U32.HI R0, RZ, R0, R7 ;  /* 0x00000000ff007219 */ /* 0x000fe20000011607 */
[----:B-1----:R-:W-:Y:S01]  /*a040*/  IMAD.MOV R14, RZ, RZ, -R14 ;  /* 0x000000ffff0e7224 */ /* 0x002fe200078e0a0e */
[----:B------:R-:W-:Y:S01]  /*a050*/  IADD3 R5, P0, RZ, -R11, RZ ;  /* 0x8000000bff057210 */ /* 0x000fe20007f1e0ff */
[----:B------:R-:W-:Y:S01]  /*a060*/  ULDC UR4, c[0x0][0x154] ;  /* 0x0000550000047ab9 */ /* 0x000fe20000000800 */
[----:B------:R-:W-:Y:S01]  /*a070*/  IMAD.MOV.U32 R7, RZ, RZ, 0x1 ;  /* 0x00000001ff077424 */ /* 0x000fe200078e00ff */
[----:B------:R-:W1:Y:S01]  /*a080*/  LDC R4, c[0x0][0x618] ;  /* 0x00018600ff047b82 */ /* 0x000e620000000800 */
[----:B------:R-:W-:Y:S02]  /*a090*/  IMAD R22, R15, R14, R10 ;  /* 0x0000000e0f167224 */ /* 0x000fe400078e020a */
[----:B------:R-:W-:-:S04]  /*a0a0*/  IMAD.X R3, RZ, RZ, ~R0, P0 ;  /* 0x000000ffff037224 */ /* 0x000fc800000e0e00 */
[-C--:B--2---:R-:W-:Y:S01]  /*a0b0*/  IMAD R0, R3, R12.reuse, RZ ;  /* 0x0000000c03007224 */ /* 0x084fe200078e02ff */
[----:B------:R-:W2:Y:S01]  /*a0c0*/  LDC R6, c[0x0][0x608] ;  /* 0x00018200ff067b82 */ /* 0x000ea20000000800 */
[----:B0-----:R-:W-:-:S04]  /*a0d0*/  IMAD.WIDE.U32 R2, R5, R12, R18 ;  /* 0x0000000c05027225 */ /* 0x001fc800078e0012 */
[----:B------:R-:W-:Y:S01]  /*a0e0*/  IMAD R5, R5, R13, R0 ;  /* 0x0000000d05057224 */ /* 0x000fe200078e0200 */
[----:B------:R-:W-:Y:S02]  /*a0f0*/  I2FP.F32.U32 R0, R20 ;  /* 0x0000001400007245 */ /* 0x000fe40000201000 */
[----:B------:R-:W0:Y:S01]  /*a100*/  LDC R24, c[0x0][0x658] ;  /* 0x00019600ff187b82 */ /* 0x000e220000000800 */
[----:B------:R-:W-:Y:S01]  /*a110*/  IMAD.IADD R3, R3, 0x1, R5 ;  /* 0x0000000103037824 */ /* 0x000fe200078e0205 */
[----:B---3--:R-:W-:Y:S01]  /*a120*/  ISETP.NE.U32.AND P0, PT, R26, RZ, PT ;  /* 0x000000ff1a00720c */ /* 0x008fe20003f05070 */
[----:B------:R-:W-:Y:S01]  /*a130*/  FMUL R0, R0, UR4 ;  /* 0x0000000400007c20 */ /* 0x000fe20008400000 */
[----:B------:R-:W-:Y:S02]  /*a140*/  IMAD.MOV.U32 R5, RZ, RZ, -0x1 ;  /* 0xffffffffff057424 */ /* 0x000fe400078e00ff */
[----:B------:R-:W-:Y:S01]  /*a150*/  ISETP.NE.AND.EX P0, PT, R27, RZ, PT, P0 ;  /* 0x000000ff1b00720c */ /* 0x000fe20003f05300 */
[----:B------:R3:W4:Y:S01]  /*a160*/  F2I.U32.TRUNC.NTZ R12, R0 ;  /* 0x00000000000c7305 */ /* 0x000722000020f000 */
[----:B------:R-:W3:Y:S01]  /*a170*/  LDC R15, c[0x0][0x148] ;  /* 0x00005200ff0f7b82 */ /* 0x000ee20000000800 */
[----:B-1----:R-:W-:-:S02]  /*a180*/  SHF.R.U64 R10, R2, R4, R3 ;  /* 0x00000004020a7219 */ /* 0x002fc40000001203 */
[----:B------:R-:W-:-:S05]  /*a190*/  SHF.R.U32.HI R3, RZ, R4, R3 ;  /* 0x00000004ff037219 */ /* 0x000fca0000011603 */
[----:B------:R-:W1:Y:S01]  /*a1a0*/  LDC R14, c[0x0][0x600] ;  /* 0x00018000ff0e7b82 */ /* 0x000e620000000800 */
[-CC-:B--2---:R-:W-:Y:S02]  /*a1b0*/  SHF.R.U64 R8, R10, R6.reuse, R3.reuse ;  /* 0x000000060a087219 */ /* 0x184fe40000001203 */
[----:B------:R-:W-:-:S05]  /*a1c0*/  SHF.R.U32.HI R3, RZ, R6, R3 ;  /* 0x00000006ff037219 */ /* 0x000fca0000011603 */
[----:B------:R-:W2:Y:S01]  /*a1d0*/  LDC R21, c[0x0][0x648] ;  /* 0x00019200ff157b82 */ /* 0x000ea20000000800 */
[-CC-:B0-----:R-:W-:Y:S02]  /*a1e0*/  SHF.R.U64 R13, R8, R24.reuse, R3.reuse ;  /* 0x00000018080d7219 */ /* 0x181fe40000001203 */
[-C--:B------:R-:W-:Y:S02]  /*a1f0*/  SHF.L.U32 R5, R5, R24.reuse, RZ ;  /* 0x0000001805057219 */ /* 0x080fe400000006ff */
[-C--:B------:R-:W-:Y:S01]  /*a200*/  SHF.R.U32.HI R3, RZ, R24.reuse, R3 ;  /* 0x00000018ff037219 */ /* 0x080fe20000011603 */
[----:B------:R-:W-:Y:S01]  /*a210*/  IMAD.MOV.U32 R2, RZ, RZ, R13 ;  /* 0x000000ffff027224 */ /* 0x000fe200078e000d */
[----:B------:R-:W-:Y:S01]  /*a220*/  SHF.L.U32 R24, R7, R24, RZ ;  /* 0x0000001807187219 */ /* 0x000fe200000006ff */
[----:B------:R-:W0:Y:S01]  /*a230*/  LDC R25, c[0x0][0x638] ;  /* 0x00018e00ff197b82 */ /* 0x000e220000000800 */
[----:B------:R-:W-:-:S07]  /*a240*/  LOP3.LUT R19, RZ, R5, RZ, 0x33, !PT ;  /* 0x00000005ff137212 */ /* 0x000fce00078e33ff */
[----:B------:R-:W0:Y:S01]  /*a250*/  LDC R28, c[0x0][0x610] ;  /* 0x00018400ff1c7b82 */ /* 0x000e220000000800 */
[----:B----4-:R-:W-:Y:S05]  /*a260*/  @!P0 BRA `(.L_x_294) ;  /* 0x0000000000288947 */ /* 0x010fea0003800000 */
[----:B---3--:R-:W3:Y:S02]  /*a270*/  LDC R0, c[0x0][0x64c] ;  /* 0x00019300ff007b82 */ /* 0x008ee40000000800 */
[----:B---3--:R-:W-:-:S05]  /*a280*/  IADD3 R7, P0, R13, R0, RZ ;  /* 0x000000000d077210 */ /* 0x008fca0007f1e0ff */
        /* <DEDUP_REMOVED lines=8> */
.L_x_294:
[----:B------:R-:W4:Y:S01]  /*a310*/  LDC R4, c[0x0][0x65c] ;  /* 0x00019700ff047b82 */ /* 0x000f220000000800 */
[----:B--23--:R-:W-:Y:S01]  /*a320*/  SHF.R.U64 R0, R2, R21, R3 ;  /* 0x0000001502007219 */ /* 0x00cfe20000001203 */
[----:B-1----:R-:W-:Y:S01]  /*a330*/  VIADD R3, R14, 0xffffffff ;  /* 0xffffffff0e037836 */ /* 0x002fe20000000000 */
[----:B------:R-:W-:Y:S01]  /*a340*/  LOP3.LUT R19, R8, R19, RZ, 0xc0, !PT ;  /* 0x0000001308137212 */ /* 0x000fe200078ec0ff */
[----:B------:R-:W-:Y:S02]  /*a350*/  IMAD.MOV R12, RZ, RZ, -R12 ;  /* 0x000000ffff0c7224 */ /* 0x000fe400078e0a0c */
[----:B------:R-:W-:Y:S01]  /*a360*/  IMAD.MOV R2, RZ, RZ, -R0 ;  /* 0x000000ffff027224 */ /* 0x000fe200078e0a00 */
[----:B------:R-:W-:Y:S01]  /*a370*/  LOP3.LUT R3, R10, R3, RZ, 0xc0, !PT ;  /* 0x000000030a037212 */ /* 0x000fe200078ec0ff */
[----:B------:R-:W-:Y:S02]  /*a380*/  IMAD R19, R24, R0, R19 ;  /* 0x0000000018137224 */ /* 0x000fe400078e0213 */
[----:B0-----:R-:W-:-:S04]  /*a390*/  IMAD R0, R2, R25, R13 ;  /* 0x0000001902007224 */ /* 0x001fc800078e020d */
[----:B------:R-:W-:Y:S01]  /*a3a0*/  IMAD R2, R0, R14, R3 ;  /* 0x0000000e00027224 */ /* 0x000fe200078e0203 */
[----:B----4-:R-:W-:Y:S01]  /*a3b0*/  ISETP.NE.AND P0, PT, R4, 0x1, PT ;  /* 0x000000010400780c */ /* 0x010fe20003f05270 */
[----:B------:R-:W-:-:S05]  /*a3c0*/  IMAD.MOV.U32 R4, RZ, RZ, 0x1 ;  /* 0x00000001ff047424 */ /* 0x000fca00078e00ff */
[----:B------:R-:W-:-:S07]  /*a3d0*/  PRMT R0, R4, 0x7610, R0 ;  /* 0x0000761004007816 */ /* 0x000fce0000000000 */
[----:B------:R-:W-:-:S04]  /*a3e0*/  @P0 IMAD R22, R15, R12, R20 ;  /* 0x0000000c0f160224 */ /* 0x000fc800078e0214 */
[----:B------:R-:W-:-:S05]  /*a3f0*/  IMAD R19, R19, R28, R22 ;  /* 0x0000001c13137224 */ /* 0x000fca00078e0216 */
[----:B------:R-:W-:Y:S02]  /*a400*/  SEL R22, R2, R19, !P0 ;  /* 0x0000001302167207 */ /* 0x000fe40004000000 */
[----:B------:R-:W-:Y:S01]  /*a410*/  SEL R19, R19, R2, !P0 ;  /* 0x0000000213137207 */ /* 0x000fe20004000000 */
[----:B------:R-:W-:-:S07]  /*a420*/  IMAD.MOV.U32 R2, RZ, RZ, R11 ;  /* 0x000000ffff027224 */ /* 0x000fce00078e000b */
.L_x_292:
[----:B------:R-:W-:Y:S02]  /*a430*/  LOP3.LUT P0, RZ, R0, 0xff, RZ, 0xc0, !PT ;  /* 0x000000ff00ff7812 */ /* 0x000fe4000780c0ff */
[----:B------:R-:W-:-:S11]  /*a440*/  LOP3.LUT R175, R175, 0x1, RZ, 0x3c, !PT ;  /* 0x00000001afaf7812 */ /* 0x000fd600078e3cff */
[----:B------:R-:W-:Y:S05]  /*a450*/  @P0 BRA `(.L_x_295) ;  /* 0xffffff7000b40947 */ /* 0x000fea000383ffff */
[----:B------:R-:W-:Y:S05]  /*a460*/  EXIT ;  /* 0x000000000000794d */ /* 0x000fea0003800000 */
.L_x_18:
[----:B------:R-:W-:-:S08]  /*a470*/  ISETP.NE.AND P0, PT, R5, RZ, PT ;  /* 0x000000ff0500720c */ /* 0x000fd00003f05270 */
[----:B0-2---:R-:W0:-:S00]  /*a480*/  USETMAXREG.DEALLOC.CTAPOOL 0x28 ;  /* 0x00000028000079c8 */ /* 0x005e0000080e0500 */
[----:B------:R-:W-:Y:S05]  /*a490*/  @P0 EXIT ;  /* 0x000000000000094d */ /* 0x000fea0003800000 */
[----:B0-----:R-:W-:Y:S01]  /*a4a0*/  LOP3.LUT P0, RZ, R8, 0xff, RZ, 0xc0, !PT ;  /* 0x000000ff08ff7812 */ /* 0x001fe2000780c0ff */
[----:B------:R-:W-:Y:S02]  /*a4b0*/  IMAD.MOV.U32 R0, RZ, RZ, 0x1 ;  /* 0x00000001ff007424 */ /* 0x000fe400078e00ff */
[----:B------:R-:W-:-:S10]  /*a4c0*/  IMAD.MOV.U32 R8, RZ, RZ, RZ ;  /* 0x000000ffff087224 */ /* 0x000fd400078e00ff */
[----:B------:R-:W-:Y:S05]  /*a4d0*/  @!P0 BRA `(.L_x_296) ;  /* 0x0000000c00388947 */ /* 0x000fea0003800000 */
[----:B------:R-:W0:Y:S01]  /*a4e0*/  S2UR UR8, SR_CgaCtaId ;  /* 0x00000000000879c3 */ /* 0x000e220000008800 */
[----:B------:R-:W-:Y:S01]  /*a4f0*/  LOP3.LUT P0, RZ, R4, 0x1f, RZ, 0xc0, !PT ;  /* 0x0000001f04ff7812 */ /* 0x000fe2000780c0ff */
[----:B------:R-:W-:Y:S01]  /*a500*/  ULDC UR5, c[0x0][0x658] ;  /* 0x0001960000057ab9 */ /* 0x000fe20000000800 */
[----:B------:R-:W-:Y:S01]  /*a510*/  UMOV UR6, 0xffffffff ;  /* 0xffffffff00067882 */ /* 0x000fe20000000000 */
[----:B------:R-:W-:Y:S01]  /*a520*/  BSSY B0, `(.L_x_296) ;  /* 0x00000c9000007945 */ /* 0x000fe20003800000 */
[----:B------:R-:W-:Y:S01]  /*a530*/  USHF.L.U32 UR6, UR6, UR5, URZ ;  /* 0x0000000506067299 */ /* 0x000fe2000800063f */
[C---:B------:R-:W-:Y:S01]  /*a540*/  ISETP.NE.AND P2, PT, R3.reuse, RZ, PT ;  /* 0x000000ff0300720c */ /* 0x040fe20003f45270 */
[----:B------:R-:W-:Y:S01]  /*a550*/  IMAD.MOV.U32 R9, RZ, RZ, 0x1 ;  /* 0x00000001ff097424 */ /* 0x000fe200078e00ff */
[----:B------:R-:W-:Y:S01]  /*a560*/  ISETP.NE.OR P0, PT, R3, RZ, !P0 ;  /* 0x000000ff0300720c */ /* 0x000fe20004705670 */
[----:B------:R-:W-:Y:S01]  /*a570*/  IMAD.MOV.U32 R0, RZ, RZ, 0x1 ;  /* 0x00000001ff007424 */ /* 0x000fe200078e00ff */
[----:B------:R-:W-:Y:S01]  /*a580*/  LOP3.LUT R6, R16, 0x2, RZ, 0xfc, !PT ;  /* 0x0000000210067812 */ /* 0x000fe200078efcff */
[----:B------:R-:W-:Y:S01]  /*a590*/  IMAD.MOV.U32 R8, RZ, RZ, RZ ;  /* 0x000000ffff087224 */ /* 0x000fe200078e00ff */
[----:B------:R-:W-:Y:S01]  /*a5a0*/  ULDC UR4, c[0x0][0x600] ;  /* 0x0001800000047ab9 */ /* 0x000fe20000000800 */
[----:B------:R-:W-:Y:S01]  /*a5b0*/  UMOV UR7, 0x1 ;  /* 0x0000000100077882 */ /* 0x000fe20000000000 */
[----:B------:R-:W-:-:S02]  /*a5c0*/  UIADD3 UR22, UR40, 0x1, URZ ;  /* 0x0000000128167890 */ /* 0x000fc4000fffe03f */
[----:B------:R-:W-:Y:S02]  /*a5d0*/  UIADD3 UR15, UR4, -0x1, URZ ;  /* 0xffffffff040f7890 */ /* 0x000fe4000fffe03f */
[----:B------:R-:W-:Y:S02]  /*a5e0*/  USHF.L.U32 UR17, UR7, UR5, URZ ;  /* 0x0000000507117299 */ /* 0x000fe4000800063f */
[----:B------:R-:W-:Y:S01]  /*a5f0*/  ULOP3.LUT UR16, URZ, UR6, URZ, 0x33, !UPT ;  /* 0x000000063f107292 */ /* 0x000fe2000f8e333f */
[----:B------:R-:W-:Y:S01]  /*a600*/  ULDC.64 UR20, c[0x0][0x198] ;  /* 0x0000660000147ab9 */ /* 0x000fe20000000a00 */
[----:B0-----:R-:W-:-:S10]  /*a610*/  IMAD.U32 R7, RZ, RZ, UR8 ;  /* 0x00000008ff077e24 */ /* 0x001fd4000f8e00ff */
.L_x_308:
[----:B------:R-:W-:-:S03]  /*a620*/  UMOV UR4, 0xffffffff ;  /* 0xffffffff00047882 */ /* 0x000fc60000000000 */
[----:B------:R-:W-:Y:S05]  /*a630*/  BRA.DIV UR4, `(.L_x_297) ;  /* 0x0000001204f07947 */ /* 0x000fea000b800000 */
[----:B------:R-:W-:-:S13]  /*a640*/  ELECT P6, URZ, PT ;  /* 0x00000000003f782f */ /* 0x000fda00038c0000 */
.L_x_328:
[----:B------:R-:W0:Y:S01]  /*a650*/  LDC R3, c[0x0][0x28c] ;  /* 0x0000a300ff037b82 */ /* 0x000e220000000800 */
[----:B------:R-:W-:Y:S01]  /*a660*/  BSSY B1, `(.L_x_298) ;  /* 0x000003c000017945 */ /* 0x000fe20003800000 */
[----:B0-----:R-:W-:-:S13]  /*a670*/  ISETP.LT.OR P6, PT, R3, 0x1, !P6 ;  /* 0x000000010300780c */ /* 0x001fda00077c1670 */
[----:B------:R-:W-:Y:S05]  /*a680*/  @P6 BRA `(.L_x_299) ;  /* 0x0000000000e46947 */ /* 0x000fea0003800000 */
[----:B------:R-:W-:Y:S02]  /*a690*/  IMAD R7, R19, 0x2, R7 ;  /* 0x0000000213077824 */ /* 0x000fe400078e0207 */
[----:B------:R-:W-:Y:S02]  /*a6a0*/  IMAD.SHL.U32 R22, R22, 0x100, RZ ;  /* 0x0000010016167824 */ /* 0x000fe400078e00ff */
[----:B------:R-:W-:Y:S02]  /*a6b0*/  IMAD.MOV.U32 R14, RZ, RZ, RZ ;  /* 0x000000ffff0e7224 */ /* 0x000fe400078e00ff */
[----:B------:R-:W-:Y:S02]  /*a6c0*/  IMAD.U32 R15, RZ, RZ, UR22 ;  /* 0x00000016ff0f7e24 */ /* 0x000fe4000f8e00ff */
[----:B------:R-:W-:Y:S02]  /*a6d0*/  IMAD.MOV.U32 R3, RZ, RZ, R0 ;  /* 0x000000ffff037224 */ /* 0x000fe400078e0000 */
[----:B------:R-:W-:-:S02]  /*a6e0*/  IMAD.MOV.U32 R4, RZ, RZ, R8 ;  /* 0x000000ffff047224 */ /* 0x000fc400078e0008 */
[----:B------:R-:W-:-:S07]  /*a6f0*/  IMAD.SHL.U32 R11, R7, 0x20, RZ ;  /* 0x00000020070b7824 */ /* 0x000fce00078e00ff */
.L_x_303:
[----:B------:R-:W0:Y:S01]  /*a700*/  S2UR UR4, SR_CgaCtaId ;  /* 0x00000000000479c3 */ /* 0x000e220000008800 */
[----:B------:R-:W-:Y:S02]  /*a710*/  MOV R10, 0x400 ;  /* 0x00000400000a7802 */ /* 0x000fe40000000f00 */
[----:B------:R-:W-:Y:S01]  /*a720*/  SHF.L.U32 R5, R3, 0x1f, RZ ;  /* 0x0000001f03057819 */ /* 0x000fe200000006ff */
[----:B0-----:R-:W-:-:S05]  /*a730*/  IMAD.U32 R7, RZ, RZ, UR4 ;  /* 0x00000004ff077e24 */ /* 0x001fca000f8e00ff */
[----:B------:R-:W-:Y:S02]  /*a740*/  LEA R13, R7, R10, 0x18 ;  /* 0x0000000a070d7211 */ /* 0x000fe400078ec0ff */
[----:B------:R-:W0:Y:S03]  /*a750*/  @!P2 LDC R10, c[0x0][0x500] ;  /* 0x00014000ff0aab82 */ /* 0x000e260000000800 */
[----:B------:R-:W-:-:S04]  /*a760*/  IMAD R12, R4, 0x8, R13 ;  /* 0x00000008040c7824 */ /* 0x000fc800078e020d */
[----:B------:R-:W1:Y:S02]  /*a770*/  SYNCS.PHASECHK.TRANS64.TRYWAIT P1, [R12+URZ+0x58], R5 ;  /* 0x000058050c0075a7 */ /* 0x000e64000802017f */
[----:B-1----:R-:W-:Y:S05]  /*a780*/  @!P1 BRA `(.L_x_300) ;  /* 0x0000001000bc9947 */ /* 0x002fea0003800000 */
.L_x_329:
[----:B-1----:R-:W-:Y:S01]  /*a790*/  PRMT R5, R6, 0x9910, RZ ;  /* 0x0000991006057816 */ /* 0x002fe200000000ff */
[----:B0-----:R0:W-:Y:S03]  /*a7a0*/  @!P2 SYNCS.ARRIVE.TRANS64 RZ, [R12+URZ], R10 ;  /* 0x0000000a0cffa9a7 */ /* 0x0011e6000800003f */
[----:B------:R-:W-:-:S13]  /*a7b0*/  ISETP.NE.AND P1, PT, R5, 0x2, PT ;  /* 0x000000020500780c */ /* 0x000fda0003f25270 */
[----:B0-----:R-:W-:Y:S05]  /*a7c0*/  @P1 BRA `(.L_x_301) ;  /* 0x0000000000041947 */ /* 0x001fea0003800000 */
[----:B------:R-:W-:Y:S01]  /*a7d0*/  BPT.TRAP 0x1 ;  /* 0x000000040000795c */ /* 0x000fe20000300000 */
.L_x_301:
[----:B------:R-:W-:Y:S05]  /*a7e0*/  @P0 BRA `(.L_x_302) ;  /* 0x0000000000040947 */ /* 0x000fea0003800000 */
[----:B------:R-:W-:Y:S01]  /*a7f0*/  BPT.TRAP 0x1 ;  /* 0x000000040000795c */ /* 0x000fe20000300000 */
.L_x_302:
[----:B------:R-:W-:Y:S01]  /*a800*/  IMAD R5, R4, 0x2, R7 ;  /* 0x0000000204057824 */ /* 0x000fe200078e0207 */
[----:B------:R-:W-:Y:S01]  /*a810*/  R2UR UR9, R12 ;  /* 0x000000000c0972ca */ /* 0x000fe200000e0000 */
[----:B------:R-:W-:Y:S01]  /*a820*/  VIADD R15, R15, 0xffffffff ;  /* 0xffffffff0f0f7836 */ /* 0x000fe20000000000 */
[----:B------:R-:W-:Y:S01]  /*a830*/  UIADD3 UR4, UP0, UR20, 0xf0, URZ ;  /* 0x000000f014047890 */ /* 0x000fe2000ff1e03f */
[----:B------:R-:W-:Y:S01]  /*a840*/  IMAD.SHL.U32 R5, R5, 0x400, RZ ;  /* 0x0000040005057824 */ /* 0x000fe200078e00ff */
[----:B------:R-:W-:Y:S01]  /*a850*/  R2UR UR11, R11 ;  /* 0x000000000b0b72ca */ /* 0x000fe200000e0000 */
[----:B------:R-:W-:Y:S01]  /*a860*/  UIADD3 UR24, UP1, UR20, 0x1f0, URZ ;  /* 0x000001f014187890 */ /* 0x000fe2000ff3e03f */
[----:B------:R-:W-:Y:S01]  /*a870*/  R2UR UR10, R14 ;  /* 0x000000000e0a72ca */ /* 0x000fe200000e0000 */
[--C-:B------:R-:W-:Y:S01]  /*a880*/  IMAD R5, R5, 0x2, R13.reuse ;  /* 0x0000000205057824 */ /* 0x100fe200078e020d */
[----:B------:R-:W-:Y:S01]  /*a890*/  R2UR UR12, R2 ;  /* 0x00000000020c72ca */ /* 0x000fe200000e0000 */
[----:B------:R-:W-:Y:S01]  /*a8a0*/  IMAD R13, R4, 0x4000, R13 ;  /* 0x00004000040d7824 */ /* 0x000fe200078e020d */
[----:B------:R-:W-:Y:S01]  /*a8b0*/  R2UR UR18, R22 ;  /* 0x00000000161272ca */ /* 0x000fe200000e0000 */
[----:B------:R-:W-:Y:S01]  /*a8c0*/  VIADD R4, R4, 0x1 ;  /* 0x0000000104047836 */ /* 0x000fe20000000000 */
[----:B------:R-:W-:Y:S01]  /*a8d0*/  R2UR UR5, R5 ;  /* 0x00000000050572ca */ /* 0x000fe200000e0000 */
[----:B------:R-:W-:Y:S01]  /*a8e0*/  UIADD3.X UR25, URZ, UR21, URZ, UP1, !UPT ;  /* 0x000000153f197290 */ /* 0x000fe20008ffe43f */
[----:B------:R-:W-:Y:S01]  /*a8f0*/  R2UR UR8, R13 ;  /* 0x000000000d0872ca */ /* 0x000fe200000e0000 */
[----:B------:R-:W-:Y:S01]  /*a900*/  UMOV UR19, 0x30000 ;  /* 0x0003000000137882 */ /* 0x000fe20000000000 */
[----:B------:R-:W-:Y:S01]  /*a910*/  ISETP.GT.AND P3, PT, R15, 0x1, PT ;  /* 0x000000010f00780c */ /* 0x000fe20003f64270 */
[----:B------:R-:W-:Y:S01]  /*a920*/  UMOV UR6, 0x0 ;  /* 0x0000000000067882 */ /* 0x000fe20000000000 */
[----:B------:R-:W-:Y:S01]  /*a930*/  UMOV UR7, 0x10000000 ;  /* 0x1000000000077882 */ /* 0x000fe20000000000 */
[----:B------:R-:W-:Y:S01]  /*a940*/  ISETP.NE.AND P1, PT, R4, 0xb, PT ;  /* 0x0000000b0400780c */ /* 0x000fe20003f25270 */
[----:B------:R-:W-:-:S03]  /*a950*/  VIADD R14, R14, 0x20 ;  /* 0x000000200e0e7836 */ /* 0x000fc60000000000 */
[----:B------:R-:W-:Y:S02]  /*a960*/  SEL R10, RZ, 0x1, P1 ;  /* 0x00000001ff0a7807 */ /* 0x000fe40000800000 */
[----:B------:R-:W-:Y:S01]  /*a970*/  UIADD3 UR13, UR5, 0x180, URZ ;  /* 0x00000180050d7890 */ /* 0x000fe2000fffe03f */
[----:B------:R-:W-:Y:S01]  /*a980*/  SEL R4, R4, RZ, P1 ;  /* 0x000000ff04047207 */ /* 0x000fe20000800000 */
[----:B------:R-:W-:Y:S01]  /*a990*/  UIADD3.X UR5, URZ, UR21, URZ, UP0, !UPT ;  /* 0x000000153f057290 */ /* 0x000fe200087fe43f */
[----:B------:R-:W-:Y:S01]  /*a9a0*/  LOP3.LUT R3, R3, R10, RZ, 0x3c, !PT ;  /* 0x0000000a03037212 */ /* 0x000fe200078e3cff */
[----:B------:R-:W-:-:S03]  /*a9b0*/  UIADD3 UR14, UR8, 0xb180, URZ ;  /* 0x0000b180080e7890 */ /* 0x000fc6000fffe03f */
[----:B------:R-:W-:-:S04]  /*a9c0*/  UMOV UR8, UR13 ;  /* 0x0000000d00087c82 */ /* 0x000fc80008000000 */
[----:B------:R0:W-:Y:S02]  /*a9d0*/  UTMALDG.3D.MULTICAST [UR8], [UR4], UR19, desc[UR6] ;  /* 0x00000608040073b4 */ /* 0x0001e40008011813 */
[----:B0-----:R-:W-:Y:S01]  /*a9e0*/  UMOV UR8, UR14 ;  /* 0x0000000e00087c82 */ /* 0x001fe20008000000 */
[----:B------:R-:W-:Y:S02]  /*a9f0*/  UMOV UR11, UR18 ;  /* 0x00000012000b7c82 */ /* 0x000fe40008000000 */
[----:B------:R0:W-:Y:S02]  /*aa00*/  UTMALDG.3D [UR8], [UR24], desc[UR6] ;  /* 0x00000608180075b4 */ /* 0x0001e40008011000 */
[----:B0-----:R-:W-:Y:S05]  /*aa10*/  @P3 BRA `(.L_x_303) ;  /* 0xfffffffc00383947 */ /* 0x001fea000383ffff */
.L_x_299:
[----:B------:R-:W-:Y:S05]  /*aa20*/  BSYNC B1 ;  /* 0x0000000000017941 */ /* 0x000fea0003800000 */
.L_x_298:
[----:B------:R-:W2:Y:S01]  /*aa30*/  LDL.64 R12, [R1] ;  /* 0x00000000010c7983 */ /* 0x000ea20000100a00 */
[----:B------:R-:W-:Y:S01]  /*aa40*/  LOP3.LUT P4, RZ, R9, 0xff, RZ, 0xc0, !PT ;  /* 0x000000ff09ff7812 */ /* 0x000fe2000788c0ff */
[----:B------:R-:W-:Y:S01]  /*aa50*/  VIADD R8, R8, UR40 ;  /* 0x0000002808087c36 */ /* 0x000fe20008000000 */
[----:B------:R-:W-:Y:S01]  /*aa60*/  ULDC.64 UR4, c[0x0][0x650] ;  /* 0x0001940000047ab9 */ /* 0x000fe20000000a00 */
[----:B------:R-:W-:Y:S01]  /*aa70*/  IMAD.U32 R5, RZ, RZ, UR40 ;  /* 0x00000028ff057e24 */ /* 0x000fe2000f8e00ff */
[----:B------:R-:W-:Y:S01]  /*aa80*/  UISETP.GE.U32.AND UP0, UPT, UR40, 0xb, UPT ;  /* 0x0000000b2800788c */ /* 0x000fe2000bf06070 */
[----:B------:R-:W-:Y:S01]  /*aa90*/  BSSY B1, `(.L_x_304) ;  /* 0x000006f000017945 */ /* 0x000fe20003800000 */
[----:B------:R-:W-:Y:S01]  /*aaa0*/  ISETP.GT.U32.AND P1, PT, R8, 0xa, PT ;  /* 0x0000000a0800780c */ /* 0x000fe20003f24070 */
[----:B------:R-:W-:Y:S01]  /*aab0*/  IMAD.MOV.U32 R19, RZ, RZ, -0x1 ;  /* 0xffffffffff137424 */ /* 0x000fe200078e00ff */
[----:B------:R-:W-:Y:S01]  /*aac0*/  PRMT R9, RZ, 0x7610, R9 ;  /* 0x00007610ff097816 */ /* 0x000fe20000000009 */
[----:B------:R-:W-:Y:S01]  /*aad0*/  IMAD.MOV.U32 R22, RZ, RZ, -0x1 ;  /* 0xffffffffff167424 */ /* 0x000fe200078e00ff */
[----:B------:R-:W-:-:S02]  /*aae0*/  ISETP.LT.U32.AND P1, PT, R5, 0xb, P1 ;  /* 0x0000000b0500780c */ /* 0x000fc40000f21070 */
[----:B------:R-:W-:Y:S01]  /*aaf0*/  PLOP3.LUT P3, PT, PT, PT, UP0, 0x80, 0x0 ;  /* 0x000000000000781c */ /* 0x000fe20003f6f008 */
[----:B------:R-:W0:Y:S01]  /*ab00*/  @P4 S2R R7, SR_CgaCtaId ;  /* 0x0000000000074919 */ /* 0x000e220000008800 */
[----:B------:R-:W-:-:S04]  /*ab10*/  @P4 MOV R2, 0x400 ;  /* 0x0000040000024802 */ /* 0x000fc80000000f00 */
[----:B0-----:R-:W-:Y:S01]  /*ab20*/  @P4 LEA R4, R7, R2, 0x18 ;  /* 0x0000000207044211 */ /* 0x001fe200078ec0ff */
[----:B------:R-:W-:-:S03]  /*ab30*/  IMAD.WIDE.U32 R2, R8, -0x45d1745d, RZ ;  /* 0xba2e8ba308027825 */ /* 0x000fc600078e00ff */
[----:B------:R0:W-:Y:S01]  /*ab40*/  @P4 SYNCS.ARRIVE.TRANS64.A1T0 RZ, [R4+URZ+0xe8], RZ ;  /* 0x0000e8ff04ff49a7 */ /* 0x0001e2000810003f */
[----:B------:R-:W-:Y:S01]  /*ab50*/  IMAD.MOV.U32 R2, RZ, RZ, -0x1 ;  /* 0xffffffffff027424 */ /* 0x000fe200078e00ff */
[----:B------:R-:W-:Y:S02]  /*ab60*/  SHF.R.U32.HI R5, RZ, 0x3, R3 ;  /* 0x00000003ff057819 */ /* 0x000fe40000011603 */
[----:B------:R-:W-:-:S03]  /*ab70*/  SEL R3, RZ, 0x1, !P1 ;  /* 0x00000001ff037807 */ /* 0x000fc60004800000 */
[----:B------:R-:W-:Y:S01]  /*ab80*/  IMAD R8, R5, -0xb, R8 ;  /* 0xfffffff505087824 */ /* 0x000fe200078e0208 */
[----:B------:R-:W-:Y:S02]  /*ab90*/  LOP3.LUT R0, R0, R3, RZ, 0x3c, !PT ;  /* 0x0000000300007212 */ /* 0x000fe400078e3cff */
[----:B------:R-:W-:Y:S02]  /*aba0*/  PRMT R3, RZ, 0x7610, R3 ;  /* 0x00007610ff037816 */ /* 0x000fe40000000003 */
[----:B------:R-:W-:Y:S02]  /*abb0*/  @P3 LOP3.LUT R0, R0, 0x1, R5, 0x78, !PT ;  /* 0x0000000100003812 */ /* 0x000fe400078e7805 */
[----:B--2---:R-:W-:-:S04]  /*abc0*/  IADD3 R18, P4, R18, R12, RZ ;  /* 0x0000000c12127210 */ /* 0x004fc80007f9e0ff */
[----:B------:R-:W-:Y:S01]  /*abd0*/  ISETP.GE.U32.AND P1, PT, R18, UR4, PT ;  /* 0x0000000412007c0c */ /* 0x000fe2000bf26070 */
[----:B------:R-:W-:-:S05]  /*abe0*/  IMAD.X R17, R17, 0x1, R23, P4 ;  /* 0x0000000111117824 */ /* 0x000fca00020e0617 */
[----:B------:R-:W-:-:S13]  /*abf0*/  ISETP.GE.U32.AND.EX P1, PT, R17, UR5, PT, P1 ;  /* 0x0000000511007c0c */ /* 0x000fda000bf26110 */
[----:B0-----:R-:W-:Y:S05]  /*ac00*/  @P1 BRA `(.L_x_305) ;  /* 0x00000004005c1947 */ /* 0x001fea0003800000 */
[----:B------:R-:W0:Y:S01]  /*ac10*/  S2R R12, SR_CTAID.X ;  /* 0x00000000000c7919 */ /* 0x000e220000002500 */
[----:B------:R-:W-:Y:S01]  /*ac20*/  ULDC.64 UR4, c[0x0][0x628] ;  /* 0x00018a0000047ab9 */ /* 0x000fe20000000a00 */
[----:B------:R-:W1:Y:S01]  /*ac30*/  LDC R13, c[0x0][0x144] ;  /* 0x00005100ff0d7b82 */ /* 0x000e620000000800 */
[----:B------:R-:W-:Y:S01]  /*ac40*/  ISETP.NE.U32.AND P1, PT, RZ, UR4, PT ;  /* 0x00000004ff007c0c */ /* 0x000fe2000bf25070 */
[----:B------:R-:W2:Y:S01]  /*ac50*/  S2R R10, SR_CTAID.Y ;  /* 0x00000000000a7919 */ /* 0x000ea20000002600 */
[----:B------:R-:W-:Y:S01]  /*ac60*/  ULDC UR7, c[0x0][0x630] ;  /* 0x00018c0000077ab9 */ /* 0x000fe20000000800 */
[----:B------:R-:W-:Y:S01]  /*ac70*/  ULDC UR8, c[0x0][0x150] ;  /* 0x0000540000087ab9 */ /* 0x000fe20000000800 */
[----:B------:R-:W-:Y:S01]  /*ac80*/  ISETP.NE.AND.EX P1, PT, RZ, UR5, PT, P1 ;  /* 0x00000005ff007c0c */ /* 0x000fe2000bf25310 */
[----:B------:R-:W-:Y:S02]  /*ac90*/  IMAD.MOV.U32 R2, RZ, RZ, R18 ;  /* 0x000000ffff027224 */ /* 0x000fe400078e0012 */
[----:B------:R-:W-:Y:S01]  /*aca0*/  IMAD.MOV.U32 R3, RZ, RZ, R17 ;  /* 0x000000ffff037224 */ /* 0x000fe200078e0011 */
[----:B0-----:R-:W-:-:S09]  /*acb0*/  I2FP.F32.U32 R14, R12 ;  /* 0x0000000c000e7245 */ /* 0x001fd20000201000 */
[----:B------:R-:W-:Y:S05]  /*acc0*/  @!P1 BRA `(.L_x_306) ;  /* 0x0000000000289947 */ /* 0x000fea0003800000 */
[----:B------:R-:W-:Y:S02]  /*acd0*/  ULDC UR6, c[0x0][0x634] ;  /* 0x00018d0000067ab9 */ /* 0x000fe40000000800 */
[----:B------:R-:W-:-:S05]  /*ace0*/  IADD3 R3, P1, R18, UR6, RZ ;  /* 0x0000000612037c10 */ /* 0x000fca000ff3e0ff */
[----:B------:R-:W-:-:S04]  /*acf0*/  IMAD.X R11, RZ, RZ, R17, P1 ;  /* 0x000000ffff0b7224 */ /* 0x000fc800008e0611 */
[----:B------:R-:W-:-:S04]  /*ad00*/  IMAD.WIDE.U32 R4, R11, UR4, RZ ;  /* 0x000000040b047c25 */ /* 0x000fc8000f8e00ff */
[----:B------:R-:W-:-:S04]  /*ad10*/  IMAD.WIDE.U32 R4, P1, R3, UR5, R4 ;  /* 0x0000000503047c25 */ /* 0x000fc8000f820004 */
[----:B------:R-:W-:-:S04]  /*ad20*/  IMAD.WIDE.U32 R2, R3, UR4, RZ ;  /* 0x0000000403027c25 */ /* 0x000fc8000f8e00ff */
[----:B------:R-:W-:Y:S01]  /*ad30*/  IMAD.MOV.U32 R2, RZ, RZ, R5 ;  /* 0x000000ffff027224 */ /* 0x000fe200078e0005 */
[----:B------:R-:W-:Y:S01]  /*ad40*/  IADD3 RZ, P3, R3, R4, RZ ;  /* 0x0000000403ff7210 */ /* 0x000fe20007f7e0ff */
[----:B------:R-:W-:-:S04]  /*ad50*/  IMAD.X R3, RZ, RZ, RZ, P1 ;  /* 0x000000ffff037224 */ /* 0x000fc800008e06ff */
[----:B------:R-:W-:-:S08]  /*ad60*/  IMAD.WIDE.U32.X R2, R11, UR5, R2, P3 ;  /* 0x000000050b027c25 */ /* 0x000fd000098e0402 */
.L_x_306:
[----:B------:R-:W-:Y:S01]  /*ad70*/  FMUL R14, R14, UR8 ;  /* 0x000000080e0e7c20 */ /* 0x000fe20008400000 */
[--C-:B------:R-:W-:Y:S01]  /*ad80*/  SHF.R.U64 R11, R2, UR7, R3.reuse ;  /* 0x00000007020b7c19 */ /* 0x100fe20008001203 */
[----:B------:R-:W-:Y:S01]  /*ad90*/  ULDC.64 UR4, c[0x0][0x620] ;  /* 0x0001880000047ab9 */ /* 0x000fe20000000a00 */
[----:B------:R-:W-:Y:S01]  /*ada0*/  SHF.R.U32.HI R2, RZ, UR7, R3 ;  /* 0x00000007ff027c19 */ /* 0x000fe20008011603 */
[----:B------:R-:W-:Y:S01]  /*adb0*/  IMAD.MOV.U32 R3, RZ, RZ, R17 ;  /* 0x000000ffff037224 */ /* 0x000fe200078e0011 */
[----:B------:R-:W-:Y:S01]  /*adc0*/  IADD3 R15, P1, RZ, -R11, RZ ;  /* 0x8000000bff0f7210 */ /* 0x000fe20007f3e0ff */
[----:B------:R-:W0:Y:S01]  /*add0*/  F2I.U32.TRUNC.NTZ R14, R14 ;  /* 0x0000000e000e7305 */ /* 0x000e22000020f000 */
[----:B------:R-:W-:-:S03]  /*ade0*/  ULDC.64 UR6, c[0x0][0x640] ;  /* 0x0001900000067ab9 */ /* 0x000fc60000000a00 */
[----:B------:R-:W-:Y:S01]  /*adf0*/  IMAD.X R2, RZ, RZ, ~R2, P1 ;  /* 0x000000ffff027224 */ /* 0x000fe200008e0e02 */
[----:B------:R-:W-:-:S03]  /*ae00*/  ISETP.NE.U32.AND P1, PT, RZ, UR6, PT ;  /* 0x00000006ff007c0c */ /* 0x000fc6000bf25070 */
[----:B------:R-:W-:Y:S01]  /*ae10*/  IMAD R2, R2, UR4, RZ ;  /* 0x0000000402027c24 */ /* 0x000fe2000f8e02ff */
[----:B------:R-:W-:-:S03]  /*ae20*/  ISETP.NE.AND.EX P1, PT, RZ, UR7, PT, P1 ;  /* 0x00000007ff007c0c */ /* 0x000fc6000bf25310 */
[C---:B------:R-:W-:Y:S01]  /*ae30*/  IMAD R5, R15.reuse, UR5, R2 ;  /* 0x000000050f057c24 */ /* 0x040fe2000f8e0202 */
[----:B------:R-:W-:Y:S01]  /*ae40*/  ULDC UR5, c[0x0][0x154] ;  /* 0x0000550000057ab9 */ /* 0x000fe20000000800 */
[----:B------:R-:W-:Y:S02]  /*ae50*/  IMAD.MOV.U32 R2, RZ, RZ, R18 ;  /* 0x000000ffff027224 */ /* 0x000fe400078e0012 */
[----:B0-----:R-:W-:Y:S02]  /*ae60*/  IMAD.MOV R4, RZ, RZ, -R14 ;  /* 0x000000ffff047224 */ /* 0x001fe400078e0a0e */
[----:B------:R-:W-:Y:S01]  /*ae70*/  IMAD.WIDE.U32 R2, R15, UR4, R2 ;  /* 0x000000040f027c25 */ /* 0x000fe2000f8e0002 */
[----:B------:R-:W-:-:S03]  /*ae80*/  ULDC UR4, c[0x0][0x618] ;  /* 0x0001860000047ab9 */ /* 0x000fc60000000800 */
[----:B-1----:R-:W-:Y:S01]  /*ae90*/  IMAD R12, R13, R4, R12 ;  /* 0x000000040d0c7224 */ /* 0x002fe200078e020c */
[----:B--2---:R-:W-:Y:S01]  /*aea0*/  I2FP.F32.U32 R4, R10 ;  /* 0x0000000a00047245 */ /* 0x004fe20000201000 */
[----:B------:R-:W0:Y:S01]  /*aeb0*/  LDC R13, c[0x0][0x148] ;  /* 0x00005200ff0d7b82 */ /* 0x000e220000000800 */
[----:B------:R-:W-:-:S03]  /*aec0*/  IMAD.IADD R3, R3, 0x1, R5 ;  /* 0x0000000103037824 */ /* 0x000fc600078e0205 */
[----:B------:R-:W-:Y:S02]  /*aed0*/  FMUL R4, R4, UR5 ;  /* 0x0000000504047c20 */ /* 0x000fe40008400000 */
[--C-:B------:R-:W-:Y:S02]  /*aee0*/  SHF.R.U64 R14, R2, UR4, R3.reuse ;  /* 0x00000004020e7c19 */ /* 0x100fe40008001203 */
[----:B------:R-:W-:Y:S01]  /*aef0*/  SHF.R.U32.HI R3, RZ, UR4, R3 ;  /* 0x00000004ff037c19 */ /* 0x000fe20008011603 */
[----:B------:R1:W2:Y:S01]  /*af00*/  F2I.U32.TRUNC.NTZ R20, R4 ;  /* 0x0000000400147305 */ /* 0x0002a2000020f000 */
[----:B------:R-:W-:Y:S02]  /*af10*/  ULDC UR4, c[0x0][0x608] ;  /* 0x0001820000047ab9 */ /* 0x000fe40000000800 */
[--C-:B------:R-:W-:Y:S02]  /*af20*/  SHF.R.U64 R19, R14, UR4, R3.reuse ;  /* 0x000000040e137c19 */ /* 0x100fe40008001203 */
[----:B------:R-:W-:Y:S01]  /*af30*/  SHF.R.U32.HI R2, RZ, UR4, R3 ;  /* 0x00000004ff027c19 */ /* 0x000fe20008011603 */
[----:B------:R-:W-:-:S03]  /*af40*/  ULDC UR4, c[0x0][0x658] ;  /* 0x0001960000047ab9 */ /* 0x000fc60000000800 */
[--C-:B------:R-:W-:Y:S02]  /*af50*/  SHF.R.U64 R15, R19, UR4, R2.reuse ;  /* 0x00000004130f7c19 */ /* 0x100fe40008001202 */
[----:B------:R-:W-:-:S03]  /*af60*/  SHF.R.U32.HI R21, RZ, UR4, R2 ;  /* 0x00000004ff157c19 */ /* 0x000fc60008011602 */
[----:B------:R-:W-:Y:S02]  /*af70*/  IMAD.MOV.U32 R2, RZ, RZ, R15 ;  /* 0x000000ffff027224 */ /* 0x000fe400078e000f */
[----:B------:R-:W-:Y:S01]  /*af80*/  IMAD.MOV.U32 R3, RZ, RZ, R21 ;  /* 0x000000ffff037224 */ /* 0x000fe200078e0015 */
[----:B-12---:R-:W-:Y:S06]  /*af90*/  @!P1 BRA `(.L_x_307) ;  /* 0x0000000000289947 */ /* 0x006fec0003800000 */
        /* <DEDUP_REMOVED lines=10> */
.L_x_307:
[----:B------:R-:W1:Y:S01]  /*b040*/  LDC R4, c[0x0][0x65c] ;  /* 0x00019700ff047b82 */ /* 0x000e620000000800 */
[----:B------:R-:W-:Y:S01]  /*b050*/  ULDC UR4, c[0x0][0x648] ;  /* 0x0001920000047ab9 */ /* 0x000fe20000000800 */
[----:B------:R-:W-:Y:S01]  /*b060*/  LOP3.LUT R19, R19, UR16, RZ, 0xc0, !PT ;  /* 0x0000001013137c12 */ /* 0x000fe2000f8ec0ff */
[----:B------:R-:W-:Y:S01]  /*b070*/  IMAD.MOV R20, RZ, RZ, -R20 ;  /* 0x000000ffff147224 */ /* 0x000fe200078e0a14 */
[----:B------:R-:W-:Y:S01]  /*b080*/  SHF.R.U64 R2, R2, UR4, R3 ;  /* 0x0000000402027c19 */ /* 0x000fe20008001203 */
[----:B------:R-:W-:Y:S01]  /*b090*/  ULDC UR4, c[0x0][0x638] ;  /* 0x00018e0000047ab9 */ /* 0x000fe20000000800 */
[----:B------:R-:W-:Y:S01]  /*b0a0*/  LOP3.LUT R14, R14, UR15, RZ, 0xc0, !PT ;  /* 0x0000000f0e0e7c12 */ /* 0x000fe2000f8ec0ff */
[----:B------:R-:W-:Y:S01]  /*b0b0*/  ULDC UR5, c[0x0][0x610] ;  /* 0x0001840000057ab9 */ /* 0x000fe20000000800 */
[----:B------:R-:W-:Y:S02]  /*b0c0*/  IMAD.MOV.U32 R3, RZ, RZ, 0x1 ;  /* 0x00000001ff037424 */ /* 0x000fe400078e00ff */
[----:B------:R-:W-:Y:S01]  /*b0d0*/  IMAD R19, R2, UR17, R19 ;  /* 0x0000001102137c24 */ /* 0x000fe2000f8e0213 */
[----:B-1----:R-:W-:Y:S01]  /*b0e0*/  ISETP.NE.AND P1, PT, R4, 0x1, PT ;  /* 0x000000010400780c */ /* 0x002fe20003f25270 */
[----:B------:R-:W-:-:S02]  /*b0f0*/  IMAD.MOV R4, RZ, RZ, -R2 ;  /* 0x000000ffff047224 */ /* 0x000fc400078e0a02 */
[----:B------:R-:W-:Y:S02]  /*b100*/  IMAD.MOV.U32 R2, RZ, RZ, R11 ;  /* 0x000000ffff027224 */ /* 0x000fe400078e000b */
[----:B------:R-:W-:Y:S01]  /*b110*/  IMAD R15, R4, UR4, R15 ;  /* 0x00000004040f7c24 */ /* 0x000fe2000f8e020f */
[----:B------:R-:W-:-:S03]  /*b120*/  ULDC UR4, c[0x0][0x600] ;  /* 0x0001800000047ab9 */ /* 0x000fc60000000800 */
[----:B------:R-:W-:-:S04]  /*b130*/  IMAD R15, R15, UR4, R14 ;  /* 0x000000040f0f7c24 */ /* 0x000fc8000f8e020e */
[----:B0-----:R-:W-:-:S04]  /*b140*/  @P1 IMAD R12, R13, R20, R10 ;  /* 0x000000140d0c1224 */ /* 0x001fc800078e020a */
[----:B------:R-:W-:-:S05]  /*b150*/  IMAD R12, R19, UR5, R12 ;  /* 0x00000005130c7c24 */ /* 0x000fca000f8e020c */
[----:B------:R-:W-:Y:S02]  /*b160*/  SEL R22, R15, R12, !P1 ;  /* 0x0000000c0f167207 */ /* 0x000fe40004800000 */
[----:B------:R-:W-:-:S07]  /*b170*/  SEL R19, R12, R15, !P1 ;  /* 0x0000000f0c137207 */ /* 0x000fce0004800000 */
.L_x_305:
[----:B------:R-:W-:Y:S05]  /*b180*/  BSYNC B1 ;  /* 0x0000000000017941 */ /* 0x000fea0003800000 */
.L_x_304:
[----:B------:R-:W-:-:S13]  /*b190*/  LOP3.LUT P1, RZ, R3, 0xff, RZ, 0xc0, !PT ;  /* 0x000000ff03ff7812 */ /* 0x000fda000782c0ff */
[----:B------:R-:W-:Y:S05]  /*b1a0*/  @P1 BRA `(.L_x_308) ;  /* 0xfffffff4001c1947 */ /* 0x000fea000383ffff */
[----:B------:R-:W-:Y:S05]  /*b1b0*/  BSYNC B0 ;  /* 0x0000000000007941 */ /* 0x000fea0003800000 */
.L_x_296:
[----:B------:R-:W-:-:S03]  /*b1c0*/  UMOV UR4, 0xffffffff ;  /* 0xffffffff00047882 */ /* 0x000fc60000000000 */
[----:B------:R-:W-:Y:S05]  /*b1d0*/  BRA.DIV UR4, `(.L_x_309) ;  /* 0x0000000a043c7947 */ /* 0x000fea000b800000 */
[----:B------:R-:W-:-:S13]  /*b1e0*/  ELECT P6, URZ, PT ;  /* 0x00000000003f782f */ /* 0x000fda00038c0000 */
.L_x_332:
[----:B------:R-:W-:Y:S04]  /*b1f0*/  BSSY B0, `(.L_x_310) ;  /* 0x000006a000007945 */ /* 0x000fe80003800000 */
[----:B------:R-:W-:Y:S05]  /*b200*/  @!P6 BRA `(.L_x_311) ;  /* 0x0000000400a0e947 */ /* 0x000fea0003800000 */
[----:B------:R-:W-:-:S04]  /*b210*/  LOP3.LUT R16, R16, 0x2, RZ, 0xfc, !PT ;  /* 0x0000000210107812 */ /* 0x000fc800078efcff */
[----:B------:R-:W-:-:S13]  /*b220*/  ISETP.NE.AND P0, PT, R16, 0x3, PT ;  /* 0x000000031000780c */ /* 0x000fda0003f05270 */
[----:B------:R-:W-:Y:S05]  /*b230*/  @!P0 BRA `(.L_x_312) ;  /* 0x0000000000048947 */ /* 0x000fea0003800000 */
[----:B------:R-:W-:Y:S01]  /*b240*/  BPT.TRAP 0x1 ;  /* 0x000000040000795c */ /* 0x000fe20000300000 */
.L_x_312:
[----:B------:R-:W0:Y:S01]  /*b250*/  S2R R3, SR_CgaCtaId ;  /* 0x0000000000037919 */ /* 0x000e220000008800 */
[----:B------:R-:W-:-:S04]  /*b260*/  MOV R2, 0x400 ;  /* 0x0000040000027802 */ /* 0x000fc80000000f00 */
[----:B0-----:R-:W-:Y:S02]  /*b270*/  LEA R3, R3, R2, 0x18 ;  /* 0x0000000203037211 */ /* 0x001fe400078ec0ff */
[----:B------:R-:W-:-:S03]  /*b280*/  SHF.L.U32 R2, R0, 0x1f, RZ ;  /* 0x0000001f00027819 */ /* 0x000fc600000006ff */
[----:B------:R-:W-:-:S04]  /*b290*/  VIADD R3, R3, 0x58 ;  /* 0x0000005803037836 */ /* 0x000fc80000000000 */
[C---:B------:R-:W-:Y:S02]  /*b2a0*/  IMAD R7, R8.reuse, 0x8, R3 ;  /* 0x0000000808077824 */ /* 0x040fe400078e0203 */
[----:B------:R-:W-:Y:S02]  /*b2b0*/  VIADD R8, R8, 0x1 ;  /* 0x0000000108087836 */ /* 0x000fe40000000000 */
[----:B------:R-:W0:Y:S03]  /*b2c0*/  SYNCS.PHASECHK.TRANS64.TRYWAIT P0, [R7+URZ], R2 ;  /* 0x00000002070075a7 */ /* 0x000e26000800017f */
[----:B------:R-:W-:-:S04]  /*b2d0*/  ISETP.NE.AND P1, PT, R8, 0xb, PT ;  /* 0x0000000b0800780c */ /* 0x000fc80003f25270 */
[----:B------:R-:W-:Y:S02]  /*b2e0*/  SEL R5, RZ, 0x1, P1 ;  /* 0x00000001ff057807 */ /* 0x000fe40000800000 */
[----:B------:R-:W-:Y:S02]  /*b2f0*/  SEL R8, R8, RZ, P1 ;  /* 0x000000ff08087207 */ /* 0x000fe40000800000 */
[----:B------:R-:W-:-:S03]  /*b300*/  LOP3.LUT R5, R0, R5, RZ, 0x3c, !PT ;  /* 0x0000000500057212 */ /* 0x000fc600078e3cff */
[----:B------:R-:W-:Y:S01]  /*b310*/  IMAD R9, R8, 0x8, R3 ;  /* 0x0000000808097824 */ /* 0x000fe200078e0203 */
[----:B------:R-:W-:Y:S01]  /*b320*/  SHF.L.U32 R4, R5, 0x1f, RZ ;  /* 0x0000001f05047819 */ /* 0x000fe200000006ff */
[----:B0-----:R-:W-:Y:S06]  /*b330*/  @!P0 BRA `(.L_x_313) ;  /* 0x0000000800048947 */ /* 0x001fec0003800000 */
.L_x_333:
[----:B------:R-:W1:Y:S01]  /*b340*/  SYNCS.PHASECHK.TRANS64.TRYWAIT P0, [R9+URZ], R4 ;  /* 0x00000004090075a7 */ /* 0x000e62000800017f */
[----:B------:R-:W-:-:S05]  /*b350*/  VIADD R0, R8, 0x1 ;  /* 0x0000000108007836 */ /* 0x000fca0000000000 */
[----:B------:R-:W-:-:S04]  /*b360*/  ISETP.NE.AND P1, PT, R0, 0xb, PT ;  /* 0x0000000b0000780c */ /* 0x000fc80003f25270 */
[----:B0-----:R-:W-:Y:S02]  /*b370*/  SEL R2, RZ, 0x1, P1 ;  /* 0x00000001ff027807 */ /* 0x001fe40000800000 */
[----:B------:R-:W-:Y:S02]  /*b380*/  SEL R0, R0, RZ, P1 ;  /* 0x000000ff00007207 */ /* 0x000fe40000800000 */
[----:B------:R-:W-:-:S03]  /*b390*/  LOP3.LUT R7, R5, R2, RZ, 0x3c, !PT ;  /* 0x0000000205077212 */ /* 0x000fc600078e3cff */
[----:B------:R-:W-:Y:S01]  /*b3a0*/  IMAD R6, R0, 0x8, R3 ;  /* 0x0000000800067824 */ /* 0x000fe200078e0203 */
[----:B------:R-:W-:Y:S01]  /*b3b0*/  SHF.L.U32 R5, R7, 0x1f, RZ ;  /* 0x0000001f07057819 */ /* 0x000fe200000006ff */
[----:B-1----:R-:W-:Y:S06]  /*b3c0*/  @!P0 BRA `(.L_x_314) ;  /* 0x0000000400f48947 */ /* 0x002fec0003800000 */
.L_x_334:
[----:B------:R-:W1:Y:S01]  /*b3d0*/  SYNCS.PHASECHK.TRANS64.TRYWAIT P0, [R6+URZ], R5 ;  /* 0x00000005060075a7 */ /* 0x000e62000800017f */
[----:B------:R-:W-:-:S05]  /*b3e0*/  VIADD R0, R0, 0x1 ;  /* 0x0000000100007836 */ /* 0x000fca0000000000 */
[----:B------:R-:W-:-:S04]  /*b3f0*/  ISETP.NE.AND P1, PT, R0, 0xb, PT ;  /* 0x0000000b0000780c */ /* 0x000fc80003f25270 */
[----:B------:R-:W-:Y:S02]  /*b400*/  SEL R2, RZ, 0x1, P1 ;  /* 0x00000001ff027807 */ /* 0x000fe40000800000 */
[----:B------:R-:W-:Y:S02]  /*b410*/  SEL R0, R0, RZ, P1 ;  /* 0x000000ff00007207 */ /* 0x000fe40000800000 */
[----:B------:R-:W-:-:S03]  /*b420*/  LOP3.LUT R7, R7, R2, RZ, 0x3c, !PT ;  /* 0x0000000207077212 */ /* 0x000fc600078e3cff */
[----:B0-----:R-:W-:Y:S01]  /*b430*/  IMAD R9, R0, 0x8, R3 ;  /* 0x0000000800097824 */ /* 0x001fe200078e0203 */
[----:B------:R-:W-:Y:S01]  /*b440*/  SHF.L.U32 R4, R7, 0x1f, RZ ;  /* 0x0000001f07047819 */ /* 0x000fe200000006ff */
[----:B-1----:R-:W-:Y:S06]  /*b450*/  @!P0 BRA `(.L_x_315) ;  /* 0x0000000400e48947 */ /* 0x002fec0003800000 */
.L_x_335:
        /* <DEDUP_REMOVED lines=9> */
.L_x_336:
        /* <DEDUP_REMOVED lines=9> */
.L_x_337:
        /* <DEDUP_REMOVED lines=9> */
.L_x_338:
        /* <DEDUP_REMOVED lines=9> */
.L_x_339:
        /* <DEDUP_REMOVED lines=9> */
.L_x_340:
        /* <DEDUP_REMOVED lines=9> */
.L_x_341:
[----:B------:R-:W1:Y:S01]  /*b7c0*/  SYNCS.PHASECHK.TRANS64.TRYWAIT P0, [R9+URZ], R4 ;  /* 0x00000004090075a7 */ /* 0x000e62000800017f */
[----:B------:R-:W-:-:S05]  /*b7d0*/  VIADD R0, R0, 0x1 ;  /* 0x0000000100007836 */ /* 0x000fca0000000000 */
[----:B------:R-:W-:-:S04]  /*b7e0*/  ISETP.NE.AND P1, PT, R0, 0xb, PT ;  /* 0x0000000b0000780c */ /* 0x000fc80003f25270 */
[----:B------:R-:W-:Y:S02]  /*b7f0*/  SEL R2, RZ, 0x1, P1 ;  /* 0x00000001ff027807 */ /* 0x000fe40000800000 */
[----:B------:R-:W-:Y:S02]  /*b800*/  SEL R0, R0, RZ, P1 ;  /* 0x000000ff00007207 */ /* 0x000fe40000800000 */
[----:B------:R-:W-:Y:S01]  /*b810*/  LOP3.LUT R2, R7, R2, RZ, 0x3c, !PT ;  /* 0x0000000207027212 */ /* 0x000fe200078e3cff */
[----:B-1----:R-:W-:Y:S06]  /*b820*/  @!P0 BRA `(.L_x_322) ;  /* 0x00000004007c8947 */ /* 0x002fec0003800000 */
.L_x_342:
[----:B------:R-:W-:Y:S01]  /*b830*/  IMAD R3, R0, 0x8, R3 ;  /* 0x0000000800037824 */ /* 0x000fe200078e0203 */
[----:B------:R-:W-:-:S07]  /*b840*/  SHF.L.U32 R0, R2, 0x1f, RZ ;  /* 0x0000001f02007819 */ /* 0x000fce00000006ff */
.L_x_323:
[----:B--2---:R2:W3:Y:S02]  /*b850*/  SYNCS.PHASECHK.TRANS64.TRYWAIT P0, [R3+URZ], R0 ;  /* 0x00000000030075a7 */ /* 0x0044e4000800017f */
[----:B---3--:R-:W-:Y:S05]  /*b860*/  @!P0 NANOSLEEP.SYNCS 0x989680 ;  /* 0x009896800000895d */ /* 0x008fea0003900000 */
[----:B------:R-:W3:Y:S02]  /*b870*/  @!P0 SYNCS.PHASECHK.TRANS64 P0, [R3+URZ], R0 ;  /* 0x00000000030085a7 */ /* 0x000ee4000800007f */
[----:B---3--:R-:W-:Y:S05]  /*b880*/  @!P0 BRA `(.L_x_323) ;  /* 0xfffffffc00f08947 */ /* 0x008fea000383ffff */
.L_x_311:
[----:B------:R-:W-:Y:S05]  /*b890*/  BSYNC B0 ;  /* 0x0000000000007941 */ /* 0x000fea0003800000 */
.L_x_310:
[----:B------:R-:W-:Y:S05]  /*b8a0*/  EXIT ;  /* 0x000000000000794d */ /* 0x000fea0003800000 */
.L_x_20:
[----:B-1----:R1:W2:Y:S02]  /*b8b0*/  SYNCS.PHASECHK.TRANS64.TRYWAIT P0, [R161+URZ], R0 ;  /* 0x00000000a10075a7 */ /* 0x0022a4000800017f */
[----:B--2---:R-:W-:Y:S05]  /*b8c0*/  @!P0 NANOSLEEP.SYNCS 0x989680 ;  /* 0x009896800000895d */ /* 0x004fea0003900000 */
[----:B------:R-:W2:Y:S02]  /*b8d0*/  @!P0 SYNCS.PHASECHK.TRANS64 P0, [R161+URZ], R0 ;  /* 0x00000000a10085a7 */ /* 0x000ea4000800007f */
[----:B--2---:R-:W-:Y:S05]  /*b8e0*/  @!P0 BRA `(.L_x_20) ;  /* 0xfffffffc00f08947 */ /* 0x004fea000383ffff */
[----:B------:R-:W-:Y:S05]  /*b8f0*/  BRA `(.L_x_324) ;  /* 0xffffff5c00a07947 */ /* 0x000fea000383ffff */
.L_x_25:
[----:B--2---:R2:W3:Y:S02]  /*b900*/  SYNCS.PHASECHK.TRANS64.TRYWAIT P1, [R3+URZ], R0 ;  /* 0x00000000030075a7 */ /* 0x0044e4000802017f */
[----:B---3--:R-:W-:Y:S05]  /*b910*/  @!P1 NANOSLEEP.SYNCS 0x989680 ;  /* 0x009896800000995d */ /* 0x008fea0003900000 */
[----:B------:R-:W3:Y:S02]  /*b920*/  @!P1 SYNCS.PHASECHK.TRANS64 P1, [R3+URZ], R0 ;  /* 0x00000000030095a7 */ /* 0x000ee4000802007f */
[----:B---3--:R-:W-:Y:S05]  /*b930*/  @!P1 BRA `(.L_x_25) ;  /* 0xfffffffc00f09947 */ /* 0x008fea000383ffff */
[----:B------:R-:W-:Y:S05]  /*b940*/  BRA `(.L_x_24) ;  /* 0xffffff60000c7947 */ /* 0x000fea000383ffff */
.L_x_30:
[----:B--2---:R-:W-:-:S04]  /*b950*/  IMAD.U32 R5, RZ, RZ, UR4 ;  /* 0x00000004ff057e24 */ /* 0x004fc8000f8e00ff */
[----:B------:R2:W3:Y:S03]  /*b960*/  SYNCS.PHASECHK.TRANS64.TRYWAIT P1, [R5+URZ], R4 ;  /* 0x00000004050075a7 */ /* 0x0004e6000802017f */
[----:B---3--:R-:W-:Y:S05]  /*b970*/  @!P1 NANOSLEEP.SYNCS 0x989680 ;  /* 0x009896800000995d */ /* 0x008fea0003900000 */
[----:B------:R-:W3:Y:S02]  /*b980*/  @!P1 SYNCS.PHASECHK.TRANS64 P1, [R5+URZ], R4 ;  /* 0x00000004050095a7 */ /* 0x000ee4000802007f */
[----:B---3--:R-:W-:Y:S05]  /*b990*/  @!P1 BRA `(.L_x_30) ;  /* 0xfffffffc00ec9947 */ /* 0x008fea000383ffff */
[----:B------:R-:W-:Y:S05]  /*b9a0*/  BRA `(.L_x_29) ;  /* 0xffffff6000a07947 */ /* 0x000fea000383ffff */
.L_x_36:
[----:B-1----:R1:W2:Y:S02]  /*b9b0*/  SYNCS.PHASECHK.TRANS64.TRYWAIT P0, [R161+URZ+0x10], R0 ;  /* 0x00001000a10075a7 */ /* 0x0022a4000800017f */
[----:B--2---:R-:W-:Y:S05]  /*b9c0*/  @!P0 NANOSLEEP.SYNCS 0x989680 ;  /* 0x009896800000895d */ /* 0x004fea0003900000 */
[----:B------:R-:W2:Y:S02]  /*b9d0*/  @!P0 SYNCS.PHASECHK.TRANS64 P0, [R161+URZ+0x10], R0 ;  /* 0x00001000a10085a7 */ /* 0x000ea4000800007f */
[----:B--2---:R-:W-:Y:S05]  /*b9e0*/  @!P0 BRA `(.L_x_36) ;  /* 0xfffffffc00f08947 */ /* 0x004fea000383ffff */
[----:B------:R-:W-:Y:S05]  /*b9f0*/  BRA `(.L_x_325) ;  /* 0xffffff6400b07947 */ /* 0x000fea000383ffff */
.L_x_297:
[----:B------:R-:W-:Y:S01]  /*ba00*/  BSSY B1, `(.L_x_326) ;  /* 0x0000006000017945 */ /* 0x000fe20003800000 */
[----:B------:R-:W-:-:S07]  /*ba10*/  IMAD.MOV.U32 R15, RZ, RZ, -0x1 ;  /* 0xffffffffff0f7424 */ /* 0x000fce00078e00ff */
[----:B-----5:R-:W-:Y:S05]  /*ba20*/  WARPSYNC.COLLECTIVE R15, `(.L_x_327) ;  /* 0x000000000f0c7348 */ /* 0x020fea0003c00000 */
[----:B------:R-:W-:Y:S02]  /*ba30*/  ELECT P6, UR62, PT ;  /* 0x00000000003e782f */ /* 0x000fe400038c0000 */
[----:B------:R-:W-:Y:S01]  /*ba40*/  MOV R14, UR62 ;  /* 0x0000003e000e7c02 */ /* 0x000fe20008000f00 */
[----:B-----5:R-:W-:Y:S10]  /*ba50*/  ENDCOLLECTIVE ;  /* 0x000000000000791b */ /* 0x020ff40003800000 */
.L_x_327:
[----:B------:R-:W-:Y:S05]  /*ba60*/  BSYNC B1 ;  /* 0x0000000000017941 */ /* 0x000fea0003800000 */
.L_x_326:
[----:B------:R-:W-:Y:S05]  /*ba70*/  BRA `(.L_x_328) ;  /* 0xffffffe800f47947 */ /* 0x000fea000383ffff */
.L_x_300:
[----:B-1----:R1:W2:Y:S02]  /*ba80*/  SYNCS.PHASECHK.TRANS64.TRYWAIT P1, [R12+URZ+0x58], R5 ;  /* 0x000058050c0075a7 */ /* 0x0022a4000802017f */
[----:B--2---:R-:W-:Y:S05]  /*ba90*/  @!P1 NANOSLEEP.SYNCS 0x989680 ;  /* 0x009896800000995d */ /* 0x004fea0003900000 */
[----:B------:R-:W2:Y:S02]  /*baa0*/  @!P1 SYNCS.PHASECHK.TRANS64 P1, [R12+URZ+0x58], R5 ;  /* 0x000058050c0095a7 */ /* 0x000ea4000802007f */
[----:B--2---:R-:W-:Y:S05]  /*bab0*/  @!P1 BRA `(.L_x_300) ;  /* 0xfffffffc00f09947 */ /* 0x004fea000383ffff */
[----:B------:R-:W-:Y:S05]  /*bac0*/  BRA `(.L_x_329) ;  /* 0xffffffec00307947 */ /* 0x000fea000383ffff */
.L_x_309:
[----:B------:R-:W-:Y:S01]  /*bad0*/  BSSY B0, `(.L_x_330) ;  /* 0x0000006000007945 */ /* 0x000fe20003800000 */
[----:B------:R-:W-:-:S07]  /*bae0*/  IMAD.MOV.U32 R15, RZ, RZ, -0x1 ;  /* 0xffffffffff0f7424 */ /* 0x000fce00078e00ff */
[----:B-----5:R-:W-:Y:S05]  /*baf0*/  WARPSYNC.COLLECTIVE R15, `(.L_x_331) ;  /* 0x000000000f0c7348 */ /* 0x020fea0003c00000 */
[----:B------:R-:W-:Y:S02]  /*bb00*/  ELECT P6, UR62, PT ;  /* 0x00000000003e782f */ /* 0x000fe400038c0000 */
[----:B------:R-:W-:Y:S01]  /*bb10*/  MOV R14, UR62 ;  /* 0x0000003e000e7c02 */ /* 0x000fe20008000f00 */
[----:B-----5:R-:W-:Y:S10]  /*bb20*/  ENDCOLLECTIVE ;  /* 0x000000000000791b */ /* 0x020ff40003800000 */
.L_x_331:
[----:B------:R-:W-:Y:S05]  /*bb30*/  BSYNC B0 ;  /* 0x0000000000007941 */ /* 0x000fea0003800000 */
.L_x_330:
[----:B------:R-:W-:Y:S05]  /*bb40*/  BRA `(.L_x_332) ;  /* 0xfffffff400a87947 */ /* 0x000fea000383ffff */
.L_x_313:
[----:B0-----:R0:W1:Y:S02]  /*bb50*/  SYNCS.PHASECHK.TRANS64.TRYWAIT P0, [R7+URZ], R2 ;  /* 0x00000002070075a7 */ /* 0x001064000800017f */
[----:B-1----:R-:W-:Y:S05]  /*bb60*/  @!P0 NANOSLEEP.SYNCS 0x989680 ;  /* 0x009896800000895d */ /* 0x002fea0003900000 */
[----:B------:R-:W1:Y:S02]  /*bb70*/  @!P0 SYNCS.PHASECHK.TRANS64 P0, [R7+URZ], R2 ;  /* 0x00000002070085a7 */ /* 0x000e64000800007f */
[----:B-1----:R-:W-:Y:S05]  /*bb80*/  @!P0 BRA `(.L_x_313) ;  /* 0xfffffffc00f08947 */ /* 0x002fea000383ffff */
[----:B------:R-:W-:Y:S05]  /*bb90*/  BRA `(.L_x_333) ;  /* 0xfffffff400e87947 */ /* 0x000fea000383ffff */
.L_x_314:
[----:B0-----:R0:W1:Y:S02]  /*bba0*/  SYNCS.PHASECHK.TRANS64.TRYWAIT P0, [R9+URZ], R4 ;  /* 0x00000004090075a7 */ /* 0x001064000800017f */
[----:B-1----:R-:W-:Y:S05]  /*bbb0*/  @!P0 NANOSLEEP.SYNCS 0x989680 ;  /* 0x009896800000895d */ /* 0x002fea0003900000 */
[----:B------:R-:W1:Y:S02]  /*bbc0*/  @!P0 SYNCS.PHASECHK.TRANS64 P0, [R9+URZ], R4 ;  /* 0x00000004090085a7 */ /* 0x000e64000800007f */
[----:B-1----:R-:W-:Y:S05]  /*bbd0*/  @!P0 BRA `(.L_x_314) ;  /* 0xfffffffc00f08947 */ /* 0x002fea000383ffff */
[----:B------:R-:W-:Y:S05]  /*bbe0*/  BRA `(.L_x_334) ;  /* 0xfffffff400f87947 */ /* 0x000fea000383ffff */
.L_x_315:
[----:B0-----:R0:W1:Y:S02]  /*bbf0*/  SYNCS.PHASECHK.TRANS64.TRYWAIT P0, [R6+URZ], R5 ;  /* 0x00000005060075a7 */ /* 0x001064000800017f */
[----:B-1----:R-:W-:Y:S05]  /*bc00*/  @!P0 NANOSLEEP.SYNCS 0x989680 ;  /* 0x009896800000895d */ /* 0x002fea0003900000 */
[----:B------:R-:W1:Y:S02]  /*bc10*/  @!P0 SYNCS.PHASECHK.TRANS64 P0, [R6+URZ], R5 ;  /* 0x00000005060085a7 */ /* 0x000e64000800007f */
[----:B-1----:R-:W-:Y:S05]  /*bc20*/  @!P0 BRA `(.L_x_315) ;  /* 0xfffffffc00f08947 */ /* 0x002fea000383ffff */
[----:B------:R-:W-:Y:S05]  /*bc30*/  BRA `(.L_x_335) ;  /* 0xfffffff800087947 */ /* 0x000fea000383ffff */
.L_x_316:
[----:B0-----:R0:W1:Y:S02]  /*bc40*/  SYNCS.PHASECHK.TRANS64.TRYWAIT P0, [R9+URZ], R4 ;  /* 0x00000004090075a7 */ /* 0x001064000800017f */
[----:B-1----:R-:W-:Y:S05]  /*bc50*/  @!P0 NANOSLEEP.SYNCS 0x989680 ;  /* 0x009896800000895d */ /* 0x002fea0003900000 */
[----:B------:R-:W1:Y:S02]  /*bc60*/  @!P0 SYNCS.PHASECHK.TRANS64 P0, [R9+URZ], R4 ;  /* 0x00000004090085a7 */ /* 0x000e64000800007f */
[----:B-1----:R-:W-:Y:S05]  /*bc70*/  @!P0 BRA `(.L_x_316) ;  /* 0xfffffffc00f08947 */ /* 0x002fea000383ffff */
[----:B------:R-:W-:Y:S05]  /*bc80*/  BRA `(.L_x_336) ;  /* 0xfffffff800187947 */ /* 0x000fea000383ffff */
.L_x_317:
[----:B0-----:R0:W1:Y:S02]  /*bc90*/  SYNCS.PHASECHK.TRANS64.TRYWAIT P0, [R6+URZ], R5 ;  /* 0x00000005060075a7 */ /* 0x001064000800017f */
[----:B-1----:R-:W-:Y:S05]  /*bca0*/  @!P0 NANOSLEEP.SYNCS 0x989680 ;  /* 0x009896800000895d */ /* 0x002fea0003900000 */
[----:B------:R-:W1:Y:S02]  /*bcb0*/  @!P0 SYNCS.PHASECHK.TRANS64 P0, [R6+URZ], R5 ;  /* 0x00000005060085a7 */ /* 0x000e64000800007f */
[----:B-1----:R-:W-:Y:S05]  /*bcc0*/  @!P0 BRA `(.L_x_317) ;  /* 0xfffffffc00f08947 */ /* 0x002fea000383ffff */
[----:B------:R-:W-:Y:S05]  /*bcd0*/  BRA `(.L_x_337) ;  /* 0xfffffff800287947 */ /* 0x000fea000383ffff */
.L_x_318:
[----:B0-----:R0:W1:Y:S02]  /*bce0*/  SYNCS.PHASECHK.TRANS64.TRYWAIT P0, [R9+URZ], R4 ;  /* 0x00000004090075a7 */ /* 0x001064000800017f */
[----:B-1----:R-:W-:Y:S05]  /*bcf0*/  @!P0 NANOSLEEP.SYNCS 0x989680 ;  /* 0x009896800000895d */ /* 0x002fea0003900000 */
[----:B------:R-:W1:Y:S02]  /*bd00*/  @!P0 SYNCS.PHASECHK.TRANS64 P0, [R9+URZ], R4 ;  /* 0x00000004090085a7 */ /* 0x000e64000800007f */
[----:B-1----:R-:W-:Y:S05]  /*bd10*/  @!P0 BRA `(.L_x_318) ;  /* 0xfffffffc00f08947 */ /* 0x002fea000383ffff */
[----:B------:R-:W-:Y:S05]  /*bd20*/  BRA `(.L_x_338) ;  /* 0xfffffff800387947 */ /* 0x000fea000383ffff */
.L_x_319:
[----:B0-----:R0:W1:Y:S02]  /*bd30*/  SYNCS.PHASECHK.TRANS64.TRYWAIT P0, [R6+URZ], R5 ;  /* 0x00000005060075a7 */ /* 0x001064000800017f */
[----:B-1----:R-:W-:Y:S05]  /*bd40*/  @!P0 NANOSLEEP.SYNCS 0x989680 ;  /* 0x009896800000895d */ /* 0x002fea0003900000 */
[----:B------:R-:W1:Y:S02]  /*bd50*/  @!P0 SYNCS.PHASECHK.TRANS64 P0, [R6+URZ], R5 ;  /* 0x00000005060085a7 */ /* 0x000e64000800007f */
[----:B-1----:R-:W-:Y:S05]  /*bd60*/  @!P0 BRA `(.L_x_319) ;  /* 0xfffffffc00f08947 */ /* 0x002fea000383ffff */
[----:B------:R-:W-:Y:S05]  /*bd70*/  BRA `(.L_x_339) ;  /* 0xfffffff800487947 */ /* 0x000fea000383ffff */
.L_x_320:
[----:B0-----:R0:W1:Y:S02]  /*bd80*/  SYNCS.PHASECHK.TRANS64.TRYWAIT P0, [R9+URZ], R4 ;  /* 0x00000004090075a7 */ /* 0x001064000800017f */
[----:B-1----:R-:W-:Y:S05]  /*bd90*/  @!P0 NANOSLEEP.SYNCS 0x989680 ;  /* 0x009896800000895d */ /* 0x002fea0003900000 */
[----:B------:R-:W1:Y:S02]  /*bda0*/  @!P0 SYNCS.PHASECHK.TRANS64 P0, [R9+URZ], R4 ;  /* 0x00000004090085a7 */ /* 0x000e64000800007f */
[----:B-1----:R-:W-:Y:S05]  /*bdb0*/  @!P0 BRA `(.L_x_320) ;  /* 0xfffffffc00f08947 */ /* 0x002fea000383ffff */
[----:B------:R-:W-:Y:S05]  /*bdc0*/  BRA `(.L_x_340) ;  /* 0xfffffff800587947 */ /* 0x000fea000383ffff */
.L_x_321:
[----:B0-----:R0:W1:Y:S02]  /*bdd0*/  SYNCS.PHASECHK.TRANS64.TRYWAIT P0, [R6+URZ], R5 ;  /* 0x00000005060075a7 */ /* 0x001064000800017f */
[----:B-1----:R-:W-:Y:S05]  /*bde0*/  @!P0 NANOSLEEP.SYNCS 0x989680 ;  /* 0x009896800000895d */ /* 0x002fea0003900000 */
[----:B------:R-:W1:Y:S02]  /*bdf0*/  @!P0 SYNCS.PHASECHK.TRANS64 P0, [R6+URZ], R5 ;  /* 0x00000005060085a7 */ /* 0x000e64000800007f */
[----:B-1----:R-:W-:Y:S05]  /*be00*/  @!P0 BRA `(.L_x_321) ;  /* 0xfffffffc00f08947 */ /* 0x002fea000383ffff */
[----:B------:R-:W-:Y:S05]  /*be10*/  BRA `(.L_x_341) ;  /* 0xfffffff800687947 */ /* 0x000fea000383ffff */
.L_x_322:
[----:B-1----:R1:W2:Y:S02]  /*be20*/  SYNCS.PHASECHK.TRANS64.TRYWAIT P0, [R9+URZ], R4 ;  /* 0x00000004090075a7 */ /* 0x0022a4000800017f */
[----:B--2---:R-:W-:Y:S05]  /*be30*/  @!P0 NANOSLEEP.SYNCS 0x989680 ;  /* 0x009896800000895d */ /* 0x004fea0003900000 */
[----:B------:R-:W2:Y:S02]  /*be40*/  @!P0 SYNCS.PHASECHK.TRANS64 P0, [R9+URZ], R4 ;  /* 0x00000004090085a7 */ /* 0x000ea4000800007f */
[----:B--2---:R-:W-:Y:S05]  /*be50*/  @!P0 BRA `(.L_x_322) ;  /* 0xfffffffc00f08947 */ /* 0x004fea000383ffff */
[----:B------:R-:W-:Y:S05]  /*be60*/  BRA `(.L_x_342) ;  /* 0xfffffff800707947 */ /* 0x000fea000383ffff */
.L_x_343:
[----:B------:R-:W-:-:S00]  /*be70*/  BRA `(.L_x_343) ;  /* 0xfffffffc00fc7947 */ /* 0x000fc0000383ffff */
[----:B------:R-:W-:-:S00]  /*be80*/  NOP ;  /* 0x0000000000007918 */ /* 0x000fc00000000000 */
[----:B------:R-:W-:-:S00]  /*be90*/  NOP ;  /* 0x0000000000007918 */ /* 0x000fc00000000000 */
[----:B------:R-:W-:-:S00]  /*bea0*/  NOP ;  /* 0x0000000000007918 */ /* 0x000fc00000000000 */
[----:B------:R-:W-:-:S00]  /*beb0*/  NOP ;  /* 0x0000000000007918 */ /* 0x000fc00000000000 */
[----:B------:R-:W-:-:S00]  /*bec0*/  NOP ;  /* 0x0000000000007918 */ /* 0x000fc00000000000 */
[----:B------:R-:W-:-:S00]  /*bed0*/  NOP ;  /* 0x0000000000007918 */ /* 0x000fc00000000000 */
[----:B------:R-:W-:-:S00]  /*bee0*/  NOP ;  /* 0x0000000000007918 */ /* 0x000fc00000000000 */
[----:B------:R-:W-:-:S00]  /*bef0*/  NOP ;  /* 0x0000000000007918 */ /* 0x000fc00000000000 */
.L_x_344:


//--------------------- .nv.global.init           --------------------------
	.section	.nv.global.init,"aw",@progbits
.nv.global.init:
	.type		$str$22,@object
	.size		$str$22,($str$23 - $str$22)
$str$22:
        /*0000*/ 	.byte	0x6b, 0x5f, 0x74, 0x69, 0x6c, 0x65, 0x5f, 0x63, 0x6f, 0x75, 0x6e, 0x74, 0x20, 0x3e, 0x3d, 0x20
        /*0010*/ 	.byte	0x31, 0x00
	.type		$str$23,@object
	.size		$str$23,(__unnamed_1 - $str$23)
$str$23:
        /*0012*/ 	.byte	0x2f, 0x74, 0x6d, 0x70, 0x2f, 0x63, 0x75, 0x74, 0x6c, 0x61, 0x73, 0x73, 0x5f, 0x73, 0x77, 0x65
        /*0022*/ 	.byte	0x65, 0x70, 0x5f, 0x73, 0x72, 0x63, 0x2f, 0x69, 0x6e, 0x63, 0x6c, 0x75, 0x64, 0x65, 0x2f, 0x63
        /*0032*/ 	.byte	0x75, 0x74, 0x6c, 0x61, 0x73, 0x73, 0x2f, 0x67, 0x65, 0x6d, 0x6d, 0x2f, 0x63, 0x6f, 0x6c, 0x6c
        /*0042*/ 	.byte	0x65, 0x63, 0x74, 0x69, 0x76, 0x65, 0x2f, 0x73, 0x6d, 0x39, 0x30, 0x5f, 0x6d, 0x6d, 0x61, 0x5f
        /*0052*/ 	.byte	0x74, 0x6d, 0x61, 0x5f, 0x67, 0x6d, 0x6d, 0x61, 0x5f, 0x73, 0x73, 0x5f, 0x77, 0x61, 0x72, 0x70
        /*0062*/ 	.byte	0x73, 0x70, 0x65, 0x63, 0x69, 0x61, 0x6c, 0x69, 0x7a, 0x65, 0x64, 0x2e, 0x68, 0x70, 0x70, 0x00
	.type		__unnamed_1,@object
	.size		__unnamed_1,(.L_0 - __unnamed_1)
__unnamed_1:
        /*0072*/ 	.byte	0x76, 0x6f, 0x69, 0x64, 0x20, 0x63, 0x75, 0x74, 0x6c, 0x61, 0x73, 0x73, 0x3a, 0x3a, 0x67, 0x65
        /* <DEDUP_REMOVED lines=180> */
        /*0bc2*/ 	.byte	0x79, 0x5d, 0x00
.L_0:


//--------------------- .nv.shared._ZN7cutlass13device_kernelINS_4gemm6kernel13GemmUniversalIN4cute5tupleIJiiiiEEENS1_10collective13CollectiveMmaINS1_34MainloopSm90TmaGmmaWarpSpecializedILi11ENS5_IJNS4_1CILi1EEENSA_ILi2EEESB_EEENS1_32KernelTmaWarpSpecializedPingpongEEENS5_IJNSA_ILi64EEENSA_ILi256EEENSA_ILi32EEEEEENS_6half_tENS5_IJlSB_lEEESK_SL_NS4_8TiledMMAINS4_8MMA_AtomIJNS4_4SM904GMMA26MMA_64x256x16_F32F16F16_SSILNSP_5MajorE0ELSR_0ELNSP_7ScaleInE1ELSS_1EEEEEENS4_6LayoutINS5_IJSB_SB_SB_EEENS5_IJNSA_ILi0EEESX_SX_EEEEENS5_IJNS4_10UnderscoreES10_S10_EEEEENS4_23SM90_TMA_LOAD_MULTICASTENS4_14ComposedLayoutINS4_7SwizzleILi2ELi4ELi3EEENS4_18smem_ptr_flag_bitsILi16EEENSV_INS5_IJNSA_ILi8EEESI_EEENS5_IJSI_SB_EEEEEEEvNS4_8identityENS4_13SM90_TMA_LOADES1D_vS1E_EENS_8epilogue10collective6detail29Sm90TmaWarpSpecializedAdapterINS1I_15DefaultEpilogueISK_SL_SL_NS1H_6thread17LinearCombinationISK_Li1EffLNS1M_9ScaleType4KindE0ELNS_15FloatRoundStyleE2ESK_EENS1_15EpilogueDefaultEEEEEvvEEEEvNT_6ParamsE --------------------------
	.section	.nv.shared._ZN7cutlass13device_kernelINS_4gemm6kernel13GemmUniversalIN4cute5tupleIJiiiiEEENS1_10collective13CollectiveMmaINS1_34MainloopSm90TmaGmmaWarpSpecializedILi11ENS5_IJNS4_1CILi1EEENSA_ILi2EEESB_EEENS1_32KernelTmaWarpSpecializedPingpongEEENS5_IJNSA_ILi64EEENSA_ILi256EEENSA_ILi32EEEEEENS_6half_tENS5_IJlSB_lEEESK_SL_NS4_8TiledMMAINS4_8MMA_AtomIJNS4_4SM904GMMA26MMA_64x256x16_F32F16F16_SSILNSP_5MajorE0ELSR_0ELNSP_7ScaleInE1ELSS_1EEEEEENS4_6LayoutINS5_IJSB_SB_SB_EEENS5_IJNSA_ILi0EEESX_SX_EEEEENS5_IJNS4_10UnderscoreES10_S10_EEEEENS4_23SM90_TMA_LOAD_MULTICASTENS4_14ComposedLayoutINS4_7SwizzleILi2ELi4ELi3EEENS4_18smem_ptr_flag_bitsILi16EEENSV_INS5_IJNSA_ILi8EEESI_EEENS5_IJSI_SB_EEEEEEEvNS4_8identityENS4_13SM90_TMA_LOADES1D_vS1E_EENS_8epilogue10collective6detail29Sm90TmaWarpSpecializedAdapterINS1I_15DefaultEpilogueISK_SL_SL_NS1H_6thread17LinearCombinationISK_Li1EffLNS1M_9ScaleType4KindE0ELNS_15FloatRoundStyleE2ESK_EENS1_15EpilogueDefaultEEEEEvvEEEEvNT_6ParamsE,"aw",@nobits
	.sectionflags	@""
	.align	16
	.zero		1024


//--------------------- .nv.shared.reserved.0     --------------------------
	.section	.nv.shared.reserved.0,"aw",@nobits
	.weak		__nv_reservedSMEM_offset_0_alias
	.size		__nv_reservedSMEM_offset_0_alias, 0, 0
	.other		__nv_reservedSMEM_offset_0_alias,@"STO_CUDA_RESERVED_SHARED STV_DEFAULT"
__nv_reservedSMEM_offset_0_alias:
	.zero		0


//--------------------- .nv.global                --------------------------
	.section	.nv.global,"aw",@nobits
.nv.global:
	.type		_ZN39_INTERNAL_110ffd4a_4_k_cu_be372343_27084cute1_E,@object
	.size		_ZN39_INTERNAL_110ffd4a_4_k_cu_be372343_27084cute1_E,(_ZN39_INTERNAL_110ffd4a_4_k_cu_be372343_27084cuda3std3__45__cpo6cbeginE - _ZN39_INTERNAL_110ffd4a_4_k_cu_be372343_27084cute1_E)
_ZN39_INTERNAL_110ffd4a_4_k_cu_be372343_27084cute1_E:
	.zero		1
	.type		_ZN39_INTERNAL_110ffd4a_4_k_cu_be372343_27084cuda3std3__45__cpo6cbeginE,@object
	.size		_ZN39_INTERNAL_110ffd4a_4_k_cu_be372343_27084cuda3std3__45__cpo6cbeginE,(_ZN39_INTERNAL_110ffd4a_4_k_cu_be372343_27084cuda3std3__48in_placeE - _ZN39_INTERNAL_110ffd4a_4_k_cu_be372343_27084cuda3std3__45__cpo6cbeginE)
_ZN39_INTERNAL_110ffd4a_4_k_cu_be372343_27084cuda3std3__45__cpo6cbeginE:
	.zero		1
	.type		_ZN39_INTERNAL_110ffd4a_4_k_cu_be372343_27084cuda3std3__48in_placeE,@object
	.size		_ZN39_INTERNAL_110ffd4a_4_k_cu_be372343_27084cuda3std3__48in_placeE,(_ZN39_INTERNAL_110ffd4a_4_k_cu_be372343_27084cuda3std6ranges3__45__cpo9iter_moveE - _ZN39_INTERNAL_110ffd4a_4_k_cu_be372343_27084cuda3std3__48in_placeE)
_ZN39_INTERNAL_110ffd4a_4_k_cu_be372343_27084cuda3std3__48in_placeE:
	.zero		1
	.type		_ZN39_INTERNAL_110ffd4a_4_k_cu_be372343_27084cuda3std6ranges3__45__cpo9iter_moveE,@object
	.size		_ZN39_INTERNAL_110ffd4a_4_k_cu_be372343_27084cuda3std6ranges3__45__cpo9iter_moveE,(_ZN39_INTERNAL_110ffd4a_4_k_cu_be372343_27084cuda3std3__45__cpo5beginE - _ZN39_INTERNAL_110ffd4a_4_k_cu_be372343_27084cuda3std6ranges3__45__cpo9iter_moveE)
_ZN39_INTERNAL_110ffd4a_4_k_cu_be372343_27084cuda3std6ranges3__45__cpo9iter_moveE:
	.zero		1
	.type		_ZN39_INTERNAL_110ffd4a_4_k_cu_be372343_27084cuda3std3__45__cpo5beginE,@object
	.size		_ZN39_INTERNAL_110ffd4a_4_k_cu_be372343_27084cuda3std3__45__cpo5beginE,(_ZN39_INTERNAL_110ffd4a_4_k_cu_be372343_27084cuda3std3__441_GLOBAL__N__110ffd4a_4_k_cu_be372343_27086ignoreE - _ZN39_INTERNAL_110ffd4a_4_k_cu_be372343_27084cuda3std3__45__cpo5beginE)
_ZN39_INTERNAL_110ffd4a_4_k_cu_be372343_27084cuda3std3__45__cpo5beginE:
	.zero		1
	.type		_ZN39_INTERNAL_110ffd4a_4_k_cu_be372343_27084cuda3std3__441_GLOBAL__N__110ffd4a_4_k_cu_be372343_27086ignoreE,@object
	.size		_ZN39_INTERNAL_110ffd4a_4_k_cu_be372343_27084cuda3std3__441_GLOBAL__N__110ffd4a_4_k_cu_be372343_27086ignoreE,(_ZN39_INTERNAL_110ffd4a_4_k_cu_be372343_27084cute7productE - _ZN39_INTERNAL_110ffd4a_4_k_cu_be372343_27084cuda3std3__441_GLOBAL__N__110ffd4a_4_k_cu_be372343_27086ignoreE)
_ZN39_INTERNAL_110ffd4a_4_k_cu_be372343_27084cuda3std3__441_GLOBAL__N__110ffd4a_4_k_cu_be372343_27086ignoreE:
	.zero		1
	.type		_ZN39_INTERNAL_110ffd4a_4_k_cu_be372343_27084cute7productE,@object
	.size		_ZN39_INTERNAL_110ffd4a_4_k_cu_be372343_27084cute7productE,(_ZN39_INTERNAL_110ffd4a_4_k_cu_be372343_27084cuda3std3__45__cpo3endE - _ZN39_INTERNAL_110ffd4a_4_k_cu_be372343_27084cute7productE)
_ZN39_INTERNAL_110ffd4a_4_k_cu_be372343_27084cute7productE:
	.zero		1
	.type		_ZN39_INTERNAL_110ffd4a_4_k_cu_be372343_27084cuda3std3__45__cpo3endE,@object
	.size		_ZN39_INTERNAL_110ffd4a_4_k_cu_be372343_27084cuda3std3__45__cpo3endE,(_ZN39_INTERNAL_110ffd4a_4_k_cu_be372343_27084cuda3std3__419piecewise_constructE - _ZN39_INTERNAL_110ffd4a_4_k_cu_be372343_27084cuda3std3__45__cpo3endE)
_ZN39_INTERNAL_110ffd4a_4_k_cu_be372343_27084cuda3std3__45__cpo3endE:
	.zero		1
	.type		_ZN39_INTERNAL_110ffd4a_4_k_cu_be372343_27084cuda3std3__419piecewise_constructE,@object
	.size		_ZN39_INTERNAL_110ffd4a_4_k_cu_be372343_27084cuda3std3__419piecewise_constructE,(_ZN39_INTERNAL_110ffd4a_4_k_cu_be372343_27084cuda3std3__45__cpo4cendE - _ZN39_INTERNAL_110ffd4a_4_k_cu_be372343_27084cuda3std3__419piecewise_constructE)
_ZN39_INTERNAL_110ffd4a_4_k_cu_be372343_27084cuda3std3__419piecewise_constructE:
	.zero		1
	.type		_ZN39_INTERNAL_110ffd4a_4_k_cu_be372343_27084cuda3std3__45__cpo4cendE,@object
	.size		_ZN39_INTERNAL_110ffd4a_4_k_cu_be372343_27084cuda3std3__45__cpo4cendE,(_ZN39_INTERNAL_110ffd4a_4_k_cu_be372343_27084cuda3std6ranges3__45__cpo4swapE - _ZN39_INTERNAL_110ffd4a_4_k_cu_be372343_27084cuda3std3__45__cpo4cendE)
_ZN39_INTERNAL_110ffd4a_4_k_cu_be372343_27084cuda3std3__45__cpo4cendE:
	.zero		1
	.type		_ZN39_INTERNAL_110ffd4a_4_k_cu_be372343_27084cuda3std6ranges3__45__cpo4swapE,@object
	.size		_ZN39_INTERNAL_110ffd4a_4_k_cu_be372343_27084cuda3std6ranges3__45__cpo4swapE,(.L_8 - _ZN39_INTERNAL_110ffd4a_4_k_cu_be372343_27084cuda3std6ranges3__45__cpo4swapE)
_ZN39_INTERNAL_110ffd4a_4_k_cu_be372343_27084cuda3std6ranges3__45__cpo4swapE:
	.zero		1
.L_8:


//--------------------- .nv.constant0._ZN7cutlass13device_kernelINS_4gemm6kernel13GemmUniversalIN4cute5tupleIJiiiiEEENS1_10collective13CollectiveMmaINS1_34MainloopSm90TmaGmmaWarpSpecializedILi11ENS5_IJNS4_1CILi1EEENSA_ILi2EEESB_EEENS1_32KernelTmaWarpSpecializedPingpongEEENS5_IJNSA_ILi64EEENSA_ILi256EEENSA_ILi32EEEEEENS_6half_tENS5_IJlSB_lEEESK_SL_NS4_8TiledMMAINS4_8MMA_AtomIJNS4_4SM904GMMA26MMA_64x256x16_F32F16F16_SSILNSP_5MajorE0ELSR_0ELNSP_7ScaleInE1ELSS_1EEEEEENS4_6LayoutINS5_IJSB_SB_SB_EEENS5_IJNSA_ILi0EEESX_SX_EEEEENS5_IJNS4_10UnderscoreES10_S10_EEEEENS4_23SM90_TMA_LOAD_MULTICASTENS4_14ComposedLayoutINS4_7SwizzleILi2ELi4ELi3EEENS4_18smem_ptr_flag_bitsILi16EEENSV_INS5_IJNSA_ILi8EEESI_EEENS5_IJSI_SB_EEEEEEEvNS4_8identityENS4_13SM90_TMA_LOADES1D_vS1E_EENS_8epilogue10collective6detail29Sm90TmaWarpSpecializedAdapterINS1I_15DefaultEpilogueISK_SL_SL_NS1H_6thread17LinearCombinationISK_Li1EffLNS1M_9ScaleType4KindE0ELNS_15FloatRoundStyleE2ESK_EENS1_15EpilogueDefaultEEEEEvvEEEEvNT_6ParamsE --------------------------
	.section	.nv.constant0._ZN7cutlass13device_kernelINS_4gemm6kernel13GemmUniversalIN4cute5tupleIJiiiiEEENS1_10collective13CollectiveMmaINS1_34MainloopSm90TmaGmmaWarpSpecializedILi11ENS5_IJNS4_1CILi1EEENSA_ILi2EEESB_EEENS1_32KernelTmaWarpSpecializedPingpongEEENS5_IJNSA_ILi64EEENSA_ILi256EEENSA_ILi32EEEEEENS_6half_tENS5_IJlSB_lEEESK_SL_NS4_8TiledMMAINS4_8MMA_AtomIJNS4_4SM904GMMA26MMA_64x256x16_F32F16F16_SSILNSP_5MajorE0ELSR_0ELNSP_7ScaleInE1ELSS_1EEEEEENS4_6LayoutINS5_IJSB_SB_SB_EEENS5_IJNSA_ILi0EEESX_SX_EEEEENS5_IJNS4_10UnderscoreES10_S10_EEEEENS4_23SM90_TMA_LOAD_MULTICASTENS4_14ComposedLayoutINS4_7SwizzleILi2ELi4ELi3EEENS4_18smem_ptr_flag_bitsILi16EEENSV_INS5_IJNSA_ILi8EEESI_EEENS5_IJSI_SB_EEEEEEEvNS4_8identityENS4_13SM90_TMA_LOADES1D_vS1E_EENS_8epilogue10collective6detail29Sm90TmaWarpSpecializedAdapterINS1I_15DefaultEpilogueISK_SL_SL_NS1H_6thread17LinearCombinationISK_Li1EffLNS1M_9ScaleType4KindE0ELNS_15FloatRoundStyleE2ESK_EENS1_15EpilogueDefaultEEEEEvvEEEEvNT_6ParamsE,"a",@progbits
	.sectionflags	@""
	.align	4
.nv.constant0._ZN7cutlass13device_kernelINS_4gemm6kernel13GemmUniversalIN4cute5tupleIJiiiiEEENS1_10collective13CollectiveMmaINS1_34MainloopSm90TmaGmmaWarpSpecializedILi11ENS5_IJNS4_1CILi1EEENSA_ILi2EEESB_EEENS1_32KernelTmaWarpSpecializedPingpongEEENS5_IJNSA_ILi64EEENSA_ILi256EEENSA_ILi32EEEEEENS_6half_tENS5_IJlSB_lEEESK_SL_NS4_8TiledMMAINS4_8MMA_AtomIJNS4_4SM904GMMA26MMA_64x256x16_F32F16F16_SSILNSP_5MajorE0ELSR_0ELNSP_7ScaleInE1ELSS_1EEEEEENS4_6LayoutINS5_IJSB_SB_SB_EEENS5_IJNSA_ILi0EEESX_SX_EEEEENS5_IJNS4_10UnderscoreES10_S10_EEEEENS4_23SM90_TMA_LOAD_MULTICASTENS4_14ComposedLayoutINS4_7SwizzleILi2ELi4ELi3EEENS4_18smem_ptr_flag_bitsILi16EEENSV_INS5_IJNSA_ILi8EEESI_EEENS5_IJSI_SB_EEEEEEEvNS4_8identityENS4_13SM90_TMA_LOADES1D_vS1E_EENS_8epilogue10collective6detail29Sm90TmaWarpSpecializedAdapterINS1I_15DefaultEpilogueISK_SL_SL_NS1H_6thread17LinearCombinationISK_Li1EffLNS1M_9ScaleType4KindE0ELNS_15FloatRoundStyleE2ESK_EENS1_15EpilogueDefaultEEEEEvvEEEEvNT_6ParamsE:
	.zero		1664


//--------------------- SYMBOLS --------------------------

	.type		.nv.reservedSmem.offset0,@object
	.size		.nv.reservedSmem.offset0,0x4
	.type		__assertfail,@function
